//
// Generated by NVIDIA NVVM Compiler
//
// Compiler Build ID: CL-36424714
// Cuda compilation tools, release 13.0, V13.0.88
// Based on NVVM 20.0.0
//

.version 9.0
.target sm_100
.address_size 64

	// .globl	init_rng_states
.global .align 4 .b8 precalc_xorwow_matrix[102400];
.global .align 4 .b8 precalc_xorwow_offset_matrix[102400];
.global .align 4 .b8 mrg32k3aM1[2304];
.global .align 4 .b8 mrg32k3aM2[2304];
.global .align 4 .b8 mrg32k3aM1SubSeq[2016];
.global .align 4 .b8 mrg32k3aM2SubSeq[2016];
.global .align 4 .b8 mrg32k3aM1Seq[2304];
.global .align 4 .b8 mrg32k3aM2Seq[2304];
.const .align 8 .b8 __cr_lgamma_table[72];

.visible .entry init_rng_states(
	.param .u64 .ptr .align 1 init_rng_states_param_0,
	.param .u64 init_rng_states_param_1,
	.param .u32 init_rng_states_param_2
)
{
	.reg .pred 	%p<25>;
	.reg .b32 	%r<414>;
	.reg .b64 	%rd<19>;

	ld.param.u64 	%rd8, [init_rng_states_param_0];
	ld.param.u64 	%rd9, [init_rng_states_param_1];
	ld.param.u32 	%r183, [init_rng_states_param_2];
	mov.u32 	%r184, %ctaid.x;
	mov.u32 	%r185, %ntid.x;
	mov.u32 	%r186, %tid.x;
	mad.lo.s32 	%r1, %r184, %r185, %r186;
	setp.ge.s32 	%p1, %r1, %r183;
	@%p1 bra 	$L__BB0_44;
	cvta.to.global.u64 	%rd10, %rd8;
	cvt.s64.s32 	%rd18, %r1;
	mul.wide.s32 	%rd11, %r1, 48;
	add.s64 	%rd2, %rd10, %rd11;
	cvt.u32.u64 	%r187, %rd9;
	xor.b32  	%r188, %r187, -1429050551;
	mul.lo.s32 	%r189, %r188, 1099087573;
	{ .reg .b32 tmp; mov.b64 {tmp, %r190}, %rd9; }
	xor.b32  	%r191, %r190, -136515619;
	mul.lo.s32 	%r192, %r191, -1703105765;
	add.s32 	%r193, %r189, %r192;
	add.s32 	%r194, %r193, 6615241;
	add.s32 	%r195, %r189, 123456789;
	st.global.v2.u32 	[%rd2], {%r194, %r195};
	xor.b32  	%r196, %r189, 362436069;
	add.s32 	%r197, %r192, 521288629;
	st.global.v2.u32 	[%rd2+8], {%r196, %r197};
	xor.b32  	%r198, %r192, 88675123;
	add.s32 	%r199, %r189, 5783321;
	st.global.v2.u32 	[%rd2+16], {%r198, %r199};
	setp.eq.s32 	%p2, %r1, 0;
	@%p2 bra 	$L__BB0_43;
	mov.b32 	%r320, 0;
$L__BB0_3:
	and.b64  	%rd4, %rd18, 3;
	setp.eq.s64 	%p3, %rd4, 0;
	@%p3 bra 	$L__BB0_42;
	mul.wide.u32 	%rd12, %r320, 3200;
	mov.u64 	%rd13, precalc_xorwow_matrix;
	add.s64 	%rd5, %rd13, %rd12;
	cvt.u32.u64 	%r3, %rd4;
	mov.b32 	%r321, 0;
$L__BB0_5:
	mov.b32 	%r334, 0;
	mov.u32 	%r335, %r334;
	mov.u32 	%r336, %r334;
	mov.u32 	%r337, %r334;
	mov.u32 	%r338, %r334;
	mov.u32 	%r327, %r334;
$L__BB0_6:
	mul.wide.u32 	%rd14, %r327, 4;
	add.s64 	%rd15, %rd2, %rd14;
	ld.global.u32 	%r11, [%rd15+4];
	shl.b32 	%r12, %r327, 5;
	mov.b32 	%r333, 0;
$L__BB0_7:
	.pragma "nounroll";
	shr.u32 	%r204, %r11, %r333;
	and.b32  	%r205, %r204, 1;
	setp.eq.b32 	%p4, %r205, 1;
	not.pred 	%p5, %p4;
	add.s32 	%r206, %r12, %r333;
	mul.lo.s32 	%r207, %r206, 5;
	mul.wide.u32 	%rd16, %r207, 4;
	add.s64 	%rd6, %rd5, %rd16;
	@%p5 bra 	$L__BB0_9;
	ld.global.u32 	%r208, [%rd6];
	xor.b32  	%r338, %r338, %r208;
	ld.global.u32 	%r209, [%rd6+4];
	xor.b32  	%r337, %r337, %r209;
	ld.global.u32 	%r210, [%rd6+8];
	xor.b32  	%r336, %r336, %r210;
	ld.global.u32 	%r211, [%rd6+12];
	xor.b32  	%r335, %r335, %r211;
	ld.global.u32 	%r212, [%rd6+16];
	xor.b32  	%r334, %r334, %r212;
$L__BB0_9:
	and.b32  	%r214, %r204, 2;
	setp.eq.s32 	%p6, %r214, 0;
	@%p6 bra 	$L__BB0_11;
	ld.global.u32 	%r215, [%rd6+20];
	xor.b32  	%r338, %r338, %r215;
	ld.global.u32 	%r216, [%rd6+24];
	xor.b32  	%r337, %r337, %r216;
	ld.global.u32 	%r217, [%rd6+28];
	xor.b32  	%r336, %r336, %r217;
	ld.global.u32 	%r218, [%rd6+32];
	xor.b32  	%r335, %r335, %r218;
	ld.global.u32 	%r219, [%rd6+36];
	xor.b32  	%r334, %r334, %r219;
$L__BB0_11:
	and.b32  	%r221, %r204, 4;
	setp.eq.s32 	%p7, %r221, 0;
	@%p7 bra 	$L__BB0_13;
	ld.global.u32 	%r222, [%rd6+40];
	xor.b32  	%r338, %r338, %r222;
	ld.global.u32 	%r223, [%rd6+44];
	xor.b32  	%r337, %r337, %r223;
	ld.global.u32 	%r224, [%rd6+48];
	xor.b32  	%r336, %r336, %r224;
	ld.global.u32 	%r225, [%rd6+52];
	xor.b32  	%r335, %r335, %r225;
	ld.global.u32 	%r226, [%rd6+56];
	xor.b32  	%r334, %r334, %r226;
$L__BB0_13:
	and.b32  	%r228, %r204, 8;
	setp.eq.s32 	%p8, %r228, 0;
	@%p8 bra 	$L__BB0_15;
	ld.global.u32 	%r229, [%rd6+60];
	xor.b32  	%r338, %r338, %r229;
	ld.global.u32 	%r230, [%rd6+64];
	xor.b32  	%r337, %r337, %r230;
	ld.global.u32 	%r231, [%rd6+68];
	xor.b32  	%r336, %r336, %r231;
	ld.global.u32 	%r232, [%rd6+72];
	xor.b32  	%r335, %r335, %r232;
	ld.global.u32 	%r233, [%rd6+76];
	xor.b32  	%r334, %r334, %r233;
$L__BB0_15:
	and.b32  	%r235, %r204, 16;
	setp.eq.s32 	%p9, %r235, 0;
	@%p9 bra 	$L__BB0_17;
	ld.global.u32 	%r236, [%rd6+80];
	xor.b32  	%r338, %r338, %r236;
	ld.global.u32 	%r237, [%rd6+84];
	xor.b32  	%r337, %r337, %r237;
	ld.global.u32 	%r238, [%rd6+88];
	xor.b32  	%r336, %r336, %r238;
	ld.global.u32 	%r239, [%rd6+92];
	xor.b32  	%r335, %r335, %r239;
	ld.global.u32 	%r240, [%rd6+96];
	xor.b32  	%r334, %r334, %r240;
$L__BB0_17:
	and.b32  	%r242, %r204, 32;
	setp.eq.s32 	%p10, %r242, 0;
	@%p10 bra 	$L__BB0_19;
	ld.global.u32 	%r243, [%rd6+100];
	xor.b32  	%r338, %r338, %r243;
	ld.global.u32 	%r244, [%rd6+104];
	xor.b32  	%r337, %r337, %r244;
	ld.global.u32 	%r245, [%rd6+108];
	xor.b32  	%r336, %r336, %r245;
	ld.global.u32 	%r246, [%rd6+112];
	xor.b32  	%r335, %r335, %r246;
	ld.global.u32 	%r247, [%rd6+116];
	xor.b32  	%r334, %r334, %r247;
$L__BB0_19:
	and.b32  	%r249, %r204, 64;
	setp.eq.s32 	%p11, %r249, 0;
	@%p11 bra 	$L__BB0_21;
	ld.global.u32 	%r250, [%rd6+120];
	xor.b32  	%r338, %r338, %r250;
	ld.global.u32 	%r251, [%rd6+124];
	xor.b32  	%r337, %r337, %r251;
	ld.global.u32 	%r252, [%rd6+128];
	xor.b32  	%r336, %r336, %r252;
	ld.global.u32 	%r253, [%rd6+132];
	xor.b32  	%r335, %r335, %r253;
	ld.global.u32 	%r254, [%rd6+136];
	xor.b32  	%r334, %r334, %r254;
$L__BB0_21:
	and.b32  	%r256, %r204, 128;
	setp.eq.s32 	%p12, %r256, 0;
	@%p12 bra 	$L__BB0_23;
	ld.global.u32 	%r257, [%rd6+140];
	xor.b32  	%r338, %r338, %r257;
	ld.global.u32 	%r258, [%rd6+144];
	xor.b32  	%r337, %r337, %r258;
	ld.global.u32 	%r259, [%rd6+148];
	xor.b32  	%r336, %r336, %r259;
	ld.global.u32 	%r260, [%rd6+152];
	xor.b32  	%r335, %r335, %r260;
	ld.global.u32 	%r261, [%rd6+156];
	xor.b32  	%r334, %r334, %r261;
$L__BB0_23:
	and.b32  	%r263, %r204, 256;
	setp.eq.s32 	%p13, %r263, 0;
	@%p13 bra 	$L__BB0_25;
	ld.global.u32 	%r264, [%rd6+160];
	xor.b32  	%r338, %r338, %r264;
	ld.global.u32 	%r265, [%rd6+164];
	xor.b32  	%r337, %r337, %r265;
	ld.global.u32 	%r266, [%rd6+168];
	xor.b32  	%r336, %r336, %r266;
	ld.global.u32 	%r267, [%rd6+172];
	xor.b32  	%r335, %r335, %r267;
	ld.global.u32 	%r268, [%rd6+176];
	xor.b32  	%r334, %r334, %r268;
$L__BB0_25:
	and.b32  	%r270, %r204, 512;
	setp.eq.s32 	%p14, %r270, 0;
	@%p14 bra 	$L__BB0_27;
	ld.global.u32 	%r271, [%rd6+180];
	xor.b32  	%r338, %r338, %r271;
	ld.global.u32 	%r272, [%rd6+184];
	xor.b32  	%r337, %r337, %r272;
	ld.global.u32 	%r273, [%rd6+188];
	xor.b32  	%r336, %r336, %r273;
	ld.global.u32 	%r274, [%rd6+192];
	xor.b32  	%r335, %r335, %r274;
	ld.global.u32 	%r275, [%rd6+196];
	xor.b32  	%r334, %r334, %r275;
$L__BB0_27:
	and.b32  	%r277, %r204, 1024;
	setp.eq.s32 	%p15, %r277, 0;
	@%p15 bra 	$L__BB0_29;
	ld.global.u32 	%r278, [%rd6+200];
	xor.b32  	%r338, %r338, %r278;
	ld.global.u32 	%r279, [%rd6+204];
	xor.b32  	%r337, %r337, %r279;
	ld.global.u32 	%r280, [%rd6+208];
	xor.b32  	%r336, %r336, %r280;
	ld.global.u32 	%r281, [%rd6+212];
	xor.b32  	%r335, %r335, %r281;
	ld.global.u32 	%r282, [%rd6+216];
	xor.b32  	%r334, %r334, %r282;
$L__BB0_29:
	and.b32  	%r284, %r204, 2048;
	setp.eq.s32 	%p16, %r284, 0;
	@%p16 bra 	$L__BB0_31;
	ld.global.u32 	%r285, [%rd6+220];
	xor.b32  	%r338, %r338, %r285;
	ld.global.u32 	%r286, [%rd6+224];
	xor.b32  	%r337, %r337, %r286;
	ld.global.u32 	%r287, [%rd6+228];
	xor.b32  	%r336, %r336, %r287;
	ld.global.u32 	%r288, [%rd6+232];
	xor.b32  	%r335, %r335, %r288;
	ld.global.u32 	%r289, [%rd6+236];
	xor.b32  	%r334, %r334, %r289;
$L__BB0_31:
	and.b32  	%r291, %r204, 4096;
	setp.eq.s32 	%p17, %r291, 0;
	@%p17 bra 	$L__BB0_33;
	ld.global.u32 	%r292, [%rd6+240];
	xor.b32  	%r338, %r338, %r292;
	ld.global.u32 	%r293, [%rd6+244];
	xor.b32  	%r337, %r337, %r293;
	ld.global.u32 	%r294, [%rd6+248];
	xor.b32  	%r336, %r336, %r294;
	ld.global.u32 	%r295, [%rd6+252];
	xor.b32  	%r335, %r335, %r295;
	ld.global.u32 	%r296, [%rd6+256];
	xor.b32  	%r334, %r334, %r296;
$L__BB0_33:
	and.b32  	%r298, %r204, 8192;
	setp.eq.s32 	%p18, %r298, 0;
	@%p18 bra 	$L__BB0_35;
	ld.global.u32 	%r299, [%rd6+260];
	xor.b32  	%r338, %r338, %r299;
	ld.global.u32 	%r300, [%rd6+264];
	xor.b32  	%r337, %r337, %r300;
	ld.global.u32 	%r301, [%rd6+268];
	xor.b32  	%r336, %r336, %r301;
	ld.global.u32 	%r302, [%rd6+272];
	xor.b32  	%r335, %r335, %r302;
	ld.global.u32 	%r303, [%rd6+276];
	xor.b32  	%r334, %r334, %r303;
$L__BB0_35:
	and.b32  	%r305, %r204, 16384;
	setp.eq.s32 	%p19, %r305, 0;
	@%p19 bra 	$L__BB0_37;
	ld.global.u32 	%r306, [%rd6+280];
	xor.b32  	%r338, %r338, %r306;
	ld.global.u32 	%r307, [%rd6+284];
	xor.b32  	%r337, %r337, %r307;
	ld.global.u32 	%r308, [%rd6+288];
	xor.b32  	%r336, %r336, %r308;
	ld.global.u32 	%r309, [%rd6+292];
	xor.b32  	%r335, %r335, %r309;
	ld.global.u32 	%r310, [%rd6+296];
	xor.b32  	%r334, %r334, %r310;
$L__BB0_37:
	and.b32  	%r312, %r204, 32768;
	setp.eq.s32 	%p20, %r312, 0;
	@%p20 bra 	$L__BB0_39;
	ld.global.u32 	%r313, [%rd6+300];
	xor.b32  	%r338, %r338, %r313;
	ld.global.u32 	%r314, [%rd6+304];
	xor.b32  	%r337, %r337, %r314;
	ld.global.u32 	%r315, [%rd6+308];
	xor.b32  	%r336, %r336, %r315;
	ld.global.u32 	%r316, [%rd6+312];
	xor.b32  	%r335, %r335, %r316;
	ld.global.u32 	%r317, [%rd6+316];
	xor.b32  	%r334, %r334, %r317;
$L__BB0_39:
	add.s32 	%r333, %r333, 16;
	setp.ne.s32 	%p21, %r333, 32;
	@%p21 bra 	$L__BB0_7;
	mad.lo.s32 	%r318, %r327, -31, %r12;
	add.s32 	%r327, %r318, 1;
	setp.ne.s32 	%p22, %r327, 5;
	@%p22 bra 	$L__BB0_6;
	st.global.u32 	[%rd2+4], %r338;
	st.global.u32 	[%rd2+8], %r337;
	st.global.u32 	[%rd2+12], %r336;
	st.global.u32 	[%rd2+16], %r335;
	st.global.u32 	[%rd2+20], %r334;
	add.s32 	%r321, %r321, 1;
	setp.lt.u32 	%p23, %r321, %r3;
	@%p23 bra 	$L__BB0_5;
$L__BB0_42:
	shr.u64 	%rd7, %rd18, 2;
	add.s32 	%r320, %r320, 1;
	setp.gt.u64 	%p24, %rd18, 3;
	mov.u64 	%rd18, %rd7;
	@%p24 bra 	$L__BB0_3;
$L__BB0_43:
	mov.b32 	%r319, 0;
	st.global.v2.u32 	[%rd2+24], {%r319, %r319};
	st.global.u32 	[%rd2+32], %r319;
	mov.b64 	%rd17, 0;
	st.global.u64 	[%rd2+40], %rd17;
$L__BB0_44:
	ret;

}
	// .globl	perturb_weights
.visible .entry perturb_weights(
	.param .u64 .ptr .align 1 perturb_weights_param_0,
	.param .u64 .ptr .align 1 perturb_weights_param_1,
	.param .u64 .ptr .align 1 perturb_weights_param_2,
	.param .u64 .ptr .align 1 perturb_weights_param_3,
	.param .f32 perturb_weights_param_4,
	.param .u32 perturb_weights_param_5,
	.param .u32 perturb_weights_param_6
)
.maxntid 256
{
	.reg .pred 	%p<6>;
	.reg .b32 	%r<40>;
	.reg .b32 	%f<38>;
	.reg .b64 	%rd<16>;

	ld.param.u64 	%rd2, [perturb_weights_param_0];
	ld.param.u64 	%rd3, [perturb_weights_param_1];
	ld.param.u64 	%rd4, [perturb_weights_param_2];
	ld.param.u64 	%rd5, [perturb_weights_param_3];
	ld.param.f32 	%f4, [perturb_weights_param_4];
	ld.param.u32 	%r2, [perturb_weights_param_5];
	ld.param.u32 	%r3, [perturb_weights_param_6];
	mov.u32 	%r4, %ctaid.x;
	mov.u32 	%r5, %ntid.x;
	mov.u32 	%r6, %tid.x;
	mad.lo.s32 	%r1, %r4, %r5, %r6;
	mul.lo.s32 	%r7, %r3, %r2;
	setp.ge.s32 	%p1, %r1, %r7;
	@%p1 bra 	$L__BB1_5;
	cvta.to.global.u64 	%rd6, %rd5;
	mul.wide.s32 	%rd7, %r1, 48;
	add.s64 	%rd1, %rd6, %rd7;
	ld.global.u32 	%r8, [%rd1+24];
	setp.eq.s32 	%p2, %r8, 1;
	@%p2 bra 	$L__BB1_3;
	ld.global.v2.u32 	{%r9, %r10}, [%rd1];
	shr.u32 	%r11, %r10, 2;
	xor.b32  	%r12, %r11, %r10;
	ld.global.v2.u32 	{%r13, %r14}, [%rd1+8];
	ld.global.v2.u32 	{%r15, %r16}, [%rd1+16];
	shl.b32 	%r17, %r16, 4;
	shl.b32 	%r18, %r12, 1;
	xor.b32  	%r19, %r18, %r17;
	xor.b32  	%r20, %r19, %r12;
	xor.b32  	%r21, %r20, %r16;
	add.s32 	%r22, %r9, %r21;
	add.s32 	%r23, %r22, 362437;
	shr.u32 	%r24, %r13, 2;
	xor.b32  	%r25, %r24, %r13;
	st.global.v2.u32 	[%rd1+8], {%r15, %r16};
	shl.b32 	%r26, %r21, 4;
	shl.b32 	%r27, %r25, 1;
	xor.b32  	%r28, %r27, %r26;
	xor.b32  	%r29, %r28, %r25;
	xor.b32  	%r30, %r29, %r21;
	st.global.v2.u32 	[%rd1+16], {%r21, %r30};
	add.s32 	%r31, %r9, 724874;
	st.global.v2.u32 	[%rd1], {%r31, %r14};
	add.s32 	%r32, %r30, %r31;
	cvt.rn.f32.u32 	%f5, %r23;
	fma.rn.f32 	%f6, %f5, 0f2F800000, 0f2F000000;
	cvt.rn.f32.u32 	%f7, %r32;
	fma.rn.f32 	%f8, %f7, 0f30C90FDB, 0f30490FDB;
	setp.lt.f32 	%p3, %f6, 0f00800000;
	mul.f32 	%f9, %f6, 0f4B000000;
	selp.f32 	%f10, %f9, %f6, %p3;
	selp.f32 	%f11, 0fC1B80000, 0f00000000, %p3;
	mov.b32 	%r33, %f10;
	add.s32 	%r34, %r33, -1059760811;
	and.b32  	%r35, %r34, -8388608;
	sub.s32 	%r36, %r33, %r35;
	mov.b32 	%f12, %r36;
	cvt.rn.f32.s32 	%f13, %r35;
	fma.rn.f32 	%f14, %f13, 0f34000000, %f11;
	add.f32 	%f15, %f12, 0fBF800000;
	fma.rn.f32 	%f16, %f15, 0fBE055027, 0f3E1039F6;
	fma.rn.f32 	%f17, %f16, %f15, 0fBDF8CDCC;
	fma.rn.f32 	%f18, %f17, %f15, 0f3E0F2955;
	fma.rn.f32 	%f19, %f18, %f15, 0fBE2AD8B9;
	fma.rn.f32 	%f20, %f19, %f15, 0f3E4CED0B;
	fma.rn.f32 	%f21, %f20, %f15, 0fBE7FFF22;
	fma.rn.f32 	%f22, %f21, %f15, 0f3EAAAA78;
	fma.rn.f32 	%f23, %f22, %f15, 0fBF000000;
	mul.f32 	%f24, %f15, %f23;
	fma.rn.f32 	%f25, %f24, %f15, %f15;
	fma.rn.f32 	%f26, %f14, 0f3F317218, %f25;
	setp.gt.u32 	%p4, %r33, 2139095039;
	fma.rn.f32 	%f27, %f10, 0f7F800000, 0f7F800000;
	selp.f32 	%f28, %f27, %f26, %p4;
	setp.eq.f32 	%p5, %f10, 0f00000000;
	mul.f32 	%f29, %f28, 0fC0000000;
	selp.f32 	%f30, 0f7F800000, %f29, %p5;
	sqrt.rn.f32 	%f31, %f30;
	sin.approx.f32 	%f32, %f8;
	cos.approx.f32 	%f33, %f8;
	mul.f32 	%f37, %f31, %f32;
	mul.f32 	%f34, %f31, %f33;
	st.global.f32 	[%rd1+32], %f34;
	mov.b32 	%r37, 1;
	st.global.u32 	[%rd1+24], %r37;
	bra.uni 	$L__BB1_4;
$L__BB1_3:
	mov.b32 	%r38, 0;
	st.global.u32 	[%rd1+24], %r38;
	ld.global.f32 	%f37, [%rd1+32];
$L__BB1_4:
	cvta.to.global.u64 	%rd8, %rd4;
	mul.wide.s32 	%rd9, %r1, 4;
	add.s64 	%rd10, %rd8, %rd9;
	st.global.f32 	[%rd10], %f37;
	rem.s32 	%r39, %r1, %r2;
	cvta.to.global.u64 	%rd11, %rd2;
	mul.wide.s32 	%rd12, %r39, 4;
	add.s64 	%rd13, %rd11, %rd12;
	ld.global.nc.f32 	%f35, [%rd13];
	fma.rn.f32 	%f36, %f4, %f37, %f35;
	cvta.to.global.u64 	%rd14, %rd3;
	add.s64 	%rd15, %rd14, %rd9;
	st.global.f32 	[%rd15], %f36;
$L__BB1_5:
	ret;

}
	// .globl	update_weights
.visible .entry update_weights(
	.param .u64 .ptr .align 1 update_weights_param_0,
	.param .u64 .ptr .align 1 update_weights_param_1,
	.param .u64 .ptr .align 1 update_weights_param_2,
	.param .f32 update_weights_param_3,
	.param .f32 update_weights_param_4,
	.param .u32 update_weights_param_5,
	.param .u32 update_weights_param_6
)
.maxntid 256
{
	.reg .pred 	%p<11>;
	.reg .b32 	%r<38>;
	.reg .b32 	%f<119>;
	.reg .b64 	%rd<58>;

	ld.param.u64 	%rd9, [update_weights_param_0];
	ld.param.u64 	%rd10, [update_weights_param_1];
	ld.param.u64 	%rd11, [update_weights_param_2];
	ld.param.f32 	%f14, [update_weights_param_3];
	ld.param.f32 	%f15, [update_weights_param_4];
	ld.param.u32 	%r23, [update_weights_param_5];
	ld.param.u32 	%r24, [update_weights_param_6];
	cvta.to.global.u64 	%rd1, %rd11;
	cvta.to.global.u64 	%rd2, %rd10;
	mov.u32 	%r25, %ctaid.x;
	mov.u32 	%r26, %ntid.x;
	mov.u32 	%r27, %tid.x;
	mad.lo.s32 	%r1, %r25, %r26, %r27;
	setp.ge.s32 	%p1, %r1, %r23;
	@%p1 bra 	$L__BB2_15;
	setp.lt.s32 	%p2, %r24, 1;
	mov.f32 	%f118, 0f00000000;
	@%p2 bra 	$L__BB2_14;
	and.b32  	%r2, %r24, 15;
	setp.lt.u32 	%p3, %r24, 16;
	mov.f32 	%f118, 0f00000000;
	mov.b32 	%r34, 0;
	@%p3 bra 	$L__BB2_5;
	and.b32  	%r34, %r24, 2147483632;
	neg.s32 	%r32, %r34;
	shl.b32 	%r5, %r23, 4;
	add.s64 	%rd56, %rd1, 32;
	mov.f32 	%f118, 0f00000000;
	mul.wide.s32 	%rd14, %r23, 4;
	mov.u32 	%r31, %r1;
$L__BB2_4:
	.pragma "nounroll";
	mul.wide.s32 	%rd12, %r31, 4;
	add.s64 	%rd13, %rd2, %rd12;
	ld.global.nc.f32 	%f20, [%rd13];
	ld.global.nc.f32 	%f21, [%rd56+-32];
	fma.rn.f32 	%f22, %f20, %f21, %f118;
	add.s64 	%rd15, %rd13, %rd14;
	ld.global.nc.f32 	%f23, [%rd15];
	ld.global.nc.f32 	%f24, [%rd56+-28];
	fma.rn.f32 	%f25, %f23, %f24, %f22;
	add.s64 	%rd16, %rd15, %rd14;
	ld.global.nc.f32 	%f26, [%rd16];
	ld.global.nc.f32 	%f27, [%rd56+-24];
	fma.rn.f32 	%f28, %f26, %f27, %f25;
	add.s64 	%rd17, %rd16, %rd14;
	ld.global.nc.f32 	%f29, [%rd17];
	ld.global.nc.f32 	%f30, [%rd56+-20];
	fma.rn.f32 	%f31, %f29, %f30, %f28;
	add.s64 	%rd18, %rd17, %rd14;
	ld.global.nc.f32 	%f32, [%rd18];
	ld.global.nc.f32 	%f33, [%rd56+-16];
	fma.rn.f32 	%f34, %f32, %f33, %f31;
	add.s64 	%rd19, %rd18, %rd14;
	ld.global.nc.f32 	%f35, [%rd19];
	ld.global.nc.f32 	%f36, [%rd56+-12];
	fma.rn.f32 	%f37, %f35, %f36, %f34;
	add.s64 	%rd20, %rd19, %rd14;
	ld.global.nc.f32 	%f38, [%rd20];
	ld.global.nc.f32 	%f39, [%rd56+-8];
	fma.rn.f32 	%f40, %f38, %f39, %f37;
	add.s64 	%rd21, %rd20, %rd14;
	ld.global.nc.f32 	%f41, [%rd21];
	ld.global.nc.f32 	%f42, [%rd56+-4];
	fma.rn.f32 	%f43, %f41, %f42, %f40;
	add.s64 	%rd22, %rd21, %rd14;
	ld.global.nc.f32 	%f44, [%rd22];
	ld.global.nc.f32 	%f45, [%rd56];
	fma.rn.f32 	%f46, %f44, %f45, %f43;
	add.s64 	%rd23, %rd22, %rd14;
	ld.global.nc.f32 	%f47, [%rd23];
	ld.global.nc.f32 	%f48, [%rd56+4];
	fma.rn.f32 	%f49, %f47, %f48, %f46;
	add.s64 	%rd24, %rd23, %rd14;
	ld.global.nc.f32 	%f50, [%rd24];
	ld.global.nc.f32 	%f51, [%rd56+8];
	fma.rn.f32 	%f52, %f50, %f51, %f49;
	add.s64 	%rd25, %rd24, %rd14;
	ld.global.nc.f32 	%f53, [%rd25];
	ld.global.nc.f32 	%f54, [%rd56+12];
	fma.rn.f32 	%f55, %f53, %f54, %f52;
	add.s64 	%rd26, %rd25, %rd14;
	ld.global.nc.f32 	%f56, [%rd26];
	ld.global.nc.f32 	%f57, [%rd56+16];
	fma.rn.f32 	%f58, %f56, %f57, %f55;
	add.s64 	%rd27, %rd26, %rd14;
	ld.global.nc.f32 	%f59, [%rd27];
	ld.global.nc.f32 	%f60, [%rd56+20];
	fma.rn.f32 	%f61, %f59, %f60, %f58;
	add.s64 	%rd28, %rd27, %rd14;
	ld.global.nc.f32 	%f62, [%rd28];
	ld.global.nc.f32 	%f63, [%rd56+24];
	fma.rn.f32 	%f64, %f62, %f63, %f61;
	add.s64 	%rd29, %rd28, %rd14;
	ld.global.nc.f32 	%f65, [%rd29];
	ld.global.nc.f32 	%f66, [%rd56+28];
	fma.rn.f32 	%f118, %f65, %f66, %f64;
	add.s32 	%r32, %r32, 16;
	add.s32 	%r31, %r31, %r5;
	add.s64 	%rd56, %rd56, 64;
	setp.ne.s32 	%p4, %r32, 0;
	@%p4 bra 	$L__BB2_4;
$L__BB2_5:
	setp.eq.s32 	%p5, %r2, 0;
	@%p5 bra 	$L__BB2_14;
	and.b32  	%r11, %r24, 7;
	setp.lt.u32 	%p6, %r2, 8;
	@%p6 bra 	$L__BB2_8;
	mad.lo.s32 	%r29, %r34, %r23, %r1;
	mul.wide.s32 	%rd30, %r29, 4;
	add.s64 	%rd31, %rd2, %rd30;
	ld.global.nc.f32 	%f68, [%rd31];
	mul.wide.u32 	%rd32, %r34, 4;
	add.s64 	%rd33, %rd1, %rd32;
	ld.global.nc.f32 	%f69, [%rd33];
	fma.rn.f32 	%f70, %f68, %f69, %f118;
	mul.wide.s32 	%rd34, %r23, 4;
	add.s64 	%rd35, %rd31, %rd34;
	ld.global.nc.f32 	%f71, [%rd35];
	ld.global.nc.f32 	%f72, [%rd33+4];
	fma.rn.f32 	%f73, %f71, %f72, %f70;
	add.s64 	%rd36, %rd35, %rd34;
	ld.global.nc.f32 	%f74, [%rd36];
	ld.global.nc.f32 	%f75, [%rd33+8];
	fma.rn.f32 	%f76, %f74, %f75, %f73;
	add.s64 	%rd37, %rd36, %rd34;
	ld.global.nc.f32 	%f77, [%rd37];
	ld.global.nc.f32 	%f78, [%rd33+12];
	fma.rn.f32 	%f79, %f77, %f78, %f76;
	add.s64 	%rd38, %rd37, %rd34;
	ld.global.nc.f32 	%f80, [%rd38];
	ld.global.nc.f32 	%f81, [%rd33+16];
	fma.rn.f32 	%f82, %f80, %f81, %f79;
	add.s64 	%rd39, %rd38, %rd34;
	ld.global.nc.f32 	%f83, [%rd39];
	ld.global.nc.f32 	%f84, [%rd33+20];
	fma.rn.f32 	%f85, %f83, %f84, %f82;
	add.s64 	%rd40, %rd39, %rd34;
	ld.global.nc.f32 	%f86, [%rd40];
	ld.global.nc.f32 	%f87, [%rd33+24];
	fma.rn.f32 	%f88, %f86, %f87, %f85;
	add.s64 	%rd41, %rd40, %rd34;
	ld.global.nc.f32 	%f89, [%rd41];
	ld.global.nc.f32 	%f90, [%rd33+28];
	fma.rn.f32 	%f118, %f89, %f90, %f88;
	add.s32 	%r34, %r34, 8;
$L__BB2_8:
	setp.eq.s32 	%p7, %r11, 0;
	@%p7 bra 	$L__BB2_14;
	and.b32  	%r14, %r24, 3;
	setp.lt.u32 	%p8, %r11, 4;
	@%p8 bra 	$L__BB2_11;
	mad.lo.s32 	%r30, %r34, %r23, %r1;
	mul.wide.s32 	%rd42, %r30, 4;
	add.s64 	%rd43, %rd2, %rd42;
	ld.global.nc.f32 	%f92, [%rd43];
	mul.wide.u32 	%rd44, %r34, 4;
	add.s64 	%rd45, %rd1, %rd44;
	ld.global.nc.f32 	%f93, [%rd45];
	fma.rn.f32 	%f94, %f92, %f93, %f118;
	mul.wide.s32 	%rd46, %r23, 4;
	add.s64 	%rd47, %rd43, %rd46;
	ld.global.nc.f32 	%f95, [%rd47];
	ld.global.nc.f32 	%f96, [%rd45+4];
	fma.rn.f32 	%f97, %f95, %f96, %f94;
	add.s64 	%rd48, %rd47, %rd46;
	ld.global.nc.f32 	%f98, [%rd48];
	ld.global.nc.f32 	%f99, [%rd45+8];
	fma.rn.f32 	%f100, %f98, %f99, %f97;
	add.s64 	%rd49, %rd48, %rd46;
	ld.global.nc.f32 	%f101, [%rd49];
	ld.global.nc.f32 	%f102, [%rd45+12];
	fma.rn.f32 	%f118, %f101, %f102, %f100;
	add.s32 	%r34, %r34, 4;
$L__BB2_11:
	setp.eq.s32 	%p9, %r14, 0;
	@%p9 bra 	$L__BB2_14;
	mul.wide.u32 	%rd50, %r34, 4;
	add.s64 	%rd57, %rd1, %rd50;
	mad.lo.s32 	%r37, %r34, %r23, %r1;
	neg.s32 	%r36, %r14;
$L__BB2_13:
	.pragma "nounroll";
	mul.wide.s32 	%rd51, %r37, 4;
	add.s64 	%rd52, %rd2, %rd51;
	ld.global.nc.f32 	%f103, [%rd52];
	ld.global.nc.f32 	%f104, [%rd57];
	fma.rn.f32 	%f118, %f103, %f104, %f118;
	add.s64 	%rd57, %rd57, 4;
	add.s32 	%r37, %r37, %r23;
	add.s32 	%r36, %r36, 1;
	setp.ne.s32 	%p10, %r36, 0;
	@%p10 bra 	$L__BB2_13;
$L__BB2_14:
	cvt.rn.f32.s32 	%f105, %r24;
	mul.f32 	%f106, %f15, %f105;
	div.rn.f32 	%f107, %f14, %f106;
	cvta.to.global.u64 	%rd53, %rd9;
	mul.wide.s32 	%rd54, %r1, 4;
	add.s64 	%rd55, %rd53, %rd54;
	ld.global.f32 	%f108, [%rd55];
	fma.rn.f32 	%f109, %f107, %f118, %f108;
	st.global.f32 	[%rd55], %f109;
$L__BB2_15:
	ret;

}


// ===== COMPILED SASS (sm_100) =====

	.target	sm_100

	.elftype	@"ET_EXEC"


//--------------------- .note.nv.tkinfo           --------------------------
	.section	.note.nv.tkinfo,"",@"SHT_NOTE"
	.sectionflags	@"SHF_NOTE_NV_TKINFO"
	.tkinfo
        /*0018*/ 	.word	0x00000002
        /*0030*/ 	.string	""
        /*0030*/ 	.string	"ptxas"
        /*0030*/ 	.string	"Cuda compilation tools, release 13.0, V13.0.88"
        /*0030*/ 	.string	"Build cuda_13.0.r13.0/compiler.36424714_0"
        /*0030*/ 	.string	"-arch sm_100 -m 64 "



//--------------------- .note.nv.cuinfo           --------------------------
	.section	.note.nv.cuinfo,"",@"SHT_NOTE"
	.sectionflags	@"SHF_NOTE_NV_CUINFO"
        /*0018*/ 	.short	0x0002
        /*001a*/ 	.short	0x0064
        /*001c*/ 	.short	0x0082
	.zero		2


//--------------------- .nv.info                  --------------------------
	.section	.nv.info,"",@"SHT_CUDA_INFO"
	.align	4


	//----- nvinfo : EIATTR_REGCOUNT
	.align		4
        /*0000*/ 	.byte	0x04, 0x2f
        /*0002*/ 	.short	(.L_10 - .L_9)
	.align		4
.L_9:
        /*0004*/ 	.word	index@(init_rng_states)
        /*0008*/ 	.word	0x0000001f


	//----- nvinfo : EIATTR_FRAME_SIZE
	.align		4
.L_10:
        /*000c*/ 	.byte	0x04, 0x11
        /*000e*/ 	.short	(.L_12 - .L_11)
	.align		4
.L_11:
        /*0010*/ 	.word	index@(init_rng_states)
        /*0014*/ 	.word	0x00000000


	//----- nvinfo : EIATTR_REGCOUNT
	.align		4
.L_12:
        /*0018*/ 	.byte	0x04, 0x2f
        /*001a*/ 	.short	(.L_14 - .L_13)
	.align		4
.L_13:
        /*001c*/ 	.word	index@(perturb_weights)
        /*0020*/ 	.word	0x00000013


	//----- nvinfo : EIATTR_FRAME_SIZE
	.align		4
.L_14:
        /*0024*/ 	.byte	0x04, 0x11
        /*0026*/ 	.short	(.L_16 - .L_15)
	.align		4
.L_15:
        /*0028*/ 	.word	index@($__internal_1_$__cuda_sm20_sqrt_rn_f32_slowpath)
        /*002c*/ 	.word	0x00000000


	//----- nvinfo : EIATTR_FRAME_SIZE
	.align		4
.L_16:
        /*0030*/ 	.byte	0x04, 0x11
        /*0032*/ 	.short	(.L_18 - .L_17)
	.align		4
.L_17:
        /*0034*/ 	.word	index@(perturb_weights)
        /*0038*/ 	.word	0x00000000


	//----- nvinfo : EIATTR_REGCOUNT
	.align		4
.L_18:
        /*003c*/ 	.byte	0x04, 0x2f
        /*003e*/ 	.short	(.L_20 - .L_19)
	.align		4
.L_19:
        /*0040*/ 	.word	index@(update_weights)
        /*0044*/ 	.word	0x00000020


	//----- nvinfo : EIATTR_FRAME_SIZE
	.align		4
.L_20:
        /*0048*/ 	.byte	0x04, 0x11
        /*004a*/ 	.short	(.L_22 - .L_21)
	.align		4
.L_21:
        /*004c*/ 	.word	index@($__internal_0_$__cuda_sm3x_div_rn_noftz_f32_slowpath)
        /*0050*/ 	.word	0x00000000


	//----- nvinfo : EIATTR_FRAME_SIZE
	.align		4
.L_22:
        /*0054*/ 	.byte	0x04, 0x11
        /*0056*/ 	.short	(.L_24 - .L_23)
	.align		4
.L_23:
        /*0058*/ 	.word	index@(update_weights)
        /*005c*/ 	.word	0x00000000


	//----- nvinfo : EIATTR_MIN_STACK_SIZE
	.align		4
.L_24:
        /*0060*/ 	.byte	0x04, 0x12
        /*0062*/ 	.short	(.L_26 - .L_25)
	.align		4
.L_25:
        /*0064*/ 	.word	index@(update_weights)
        /*0068*/ 	.word	0x00000000


	//----- nvinfo : EIATTR_MIN_STACK_SIZE
	.align		4
.L_26:
        /*006c*/ 	.byte	0x04, 0x12
        /*006e*/ 	.short	(.L_28 - .L_27)
	.align		4
.L_27:
        /*0070*/ 	.word	index@(perturb_weights)
        /*0074*/ 	.word	0x00000000


	//----- nvinfo : EIATTR_MIN_STACK_SIZE
	.align		4
.L_28:
        /*0078*/ 	.byte	0x04, 0x12
        /*007a*/ 	.short	(.L_30 - .L_29)
	.align		4
.L_29:
        /*007c*/ 	.word	index@(init_rng_states)
        /*0080*/ 	.word	0x00000000
.L_30:


//--------------------- .nv.compat                --------------------------
	.section	.nv.compat,"",@"SHT_CUDA_COMPAT_INFO"
	.align	4
        /*0000*/ 	.byte	0x02, 0x09, 0x00, 0x00, 0x02, 0x02, 0x01, 0x00, 0x02, 0x05, 0x05, 0x00, 0x03, 0x07, 0x01, 0x01
        /*0010*/ 	.byte	0x02, 0x03, 0x00, 0x00, 0x02, 0x06, 0x01, 0x00, 0x04, 0x0b, 0x08, 0x00, 0x01, 0x00, 0x00, 0x00
        /*0020*/ 	.byte	0x00, 0x00, 0x00, 0x00


//--------------------- .nv.info.update_weights   --------------------------
	.section	.nv.info.update_weights,"",@"SHT_CUDA_INFO"
	.sectionflags	@""
	.align	4


	//----- nvinfo : EIATTR_CUDA_API_VERSION
	.align		4
        /*0000*/ 	.byte	0x04, 0x37
        /*0002*/ 	.short	(.L_32 - .L_31)
.L_31:
        /*0004*/ 	.word	0x00000082


	//----- nvinfo : EIATTR_KPARAM_INFO
	.align		4
.L_32:
        /*0008*/ 	.byte	0x04, 0x17
        /*000a*/ 	.short	(.L_34 - .L_33)
.L_33:
        /*000c*/ 	.word	0x00000000
        /*0010*/ 	.short	0x0006
        /*0012*/ 	.short	0x0024
        /*0014*/ 	.byte	0x00, 0xf0, 0x11, 0x00


	//----- nvinfo : EIATTR_KPARAM_INFO
	.align		4
.L_34:
        /*0018*/ 	.byte	0x04, 0x17
        /*001a*/ 	.short	(.L_36 - .L_35)
.L_35:
        /*001c*/ 	.word	0x00000000
        /*0020*/ 	.short	0x0005
        /*0022*/ 	.short	0x0020
        /*0024*/ 	.byte	0x00, 0xf0, 0x11, 0x00


	//----- nvinfo : EIATTR_KPARAM_INFO
	.align		4
.L_36:
        /*0028*/ 	.byte	0x04, 0x17
        /*002a*/ 	.short	(.L_38 - .L_37)
.L_37:
        /*002c*/ 	.word	0x00000000
        /*0030*/ 	.short	0x0004
        /*0032*/ 	.short	0x001c
        /*0034*/ 	.byte	0x00, 0xf0, 0x11, 0x00


	//----- nvinfo : EIATTR_KPARAM_INFO
	.align		4
.L_38:
        /*0038*/ 	.byte	0x04, 0x17
        /*003a*/ 	.short	(.L_40 - .L_39)
.L_39:
        /*003c*/ 	.word	0x00000000
        /*0040*/ 	.short	0x0003
        /*0042*/ 	.short	0x0018
        /*0044*/ 	.byte	0x00, 0xf0, 0x11, 0x00


	//----- nvinfo : EIATTR_KPARAM_INFO
	.align		4
.L_40:
        /*0048*/ 	.byte	0x04, 0x17
        /*004a*/ 	.short	(.L_42 - .L_41)
.L_41:
        /*004c*/ 	.word	0x00000000
        /*0050*/ 	.short	0x0002
        /*0052*/ 	.short	0x0010
        /*0054*/ 	.byte	0x00, 0xf5, 0x21, 0x00


	//----- nvinfo : EIATTR_KPARAM_INFO
	.align		4
.L_42:
        /*0058*/ 	.byte	0x04, 0x17
        /*005a*/ 	.short	(.L_44 - .L_43)
.L_43:
        /*005c*/ 	.word	0x00000000
        /*0060*/ 	.short	0x0001
        /*0062*/ 	.short	0x0008
        /*0064*/ 	.byte	0x00, 0xf5, 0x21, 0x00


	//----- nvinfo : EIATTR_KPARAM_INFO
	.align		4
.L_44:
        /*0068*/ 	.byte	0x04, 0x17
        /*006a*/ 	.short	(.L_46 - .L_45)
.L_45:
        /*006c*/ 	.word	0x00000000
        /*0070*/ 	.short	0x0000
        /*0072*/ 	.short	0x0000
        /*0074*/ 	.byte	0x00, 0xf5, 0x21, 0x00


	//----- nvinfo : EIATTR_SPARSE_MMA_MASK
	.align		4
.L_46:
        /*0078*/ 	.byte	0x03, 0x50
        /*007a*/ 	.short	0x0000


	//----- nvinfo : EIATTR_MAXREG_COUNT
	.align		4
        /*007c*/ 	.byte	0x03, 0x1b
        /*007e*/ 	.short	0x00ff


	//----- nvinfo : EIATTR_MERCURY_ISA_VERSION
	.align		4
        /*0080*/ 	.byte	0x03, 0x5f
        /*0082*/ 	.short	0x0101


	//----- nvinfo : EIATTR_VRC_CTA_INIT_COUNT
	.align		4
        /*0084*/ 	.byte	0x02, 0x4a
	.zero		1
	.zero		1


	//----- nvinfo : EIATTR_EXIT_INSTR_OFFSETS
	.align		4
        /*0088*/ 	.byte	0x04, 0x1c
        /*008a*/ 	.short	(.L_48 - .L_47)


	//   ....[0]....
.L_47:
        /*008c*/ 	.word	0x00000070


	//   ....[1]....
        /*0090*/ 	.word	0x00000ce0


	//----- nvinfo : EIATTR_MAX_THREADS
	.align		4
.L_48:
        /*0094*/ 	.byte	0x04, 0x05
        /*0096*/ 	.short	(.L_50 - .L_49)
.L_49:
        /*0098*/ 	.word	0x00000100
        /*009c*/ 	.word	0x00000001
        /*00a0*/ 	.word	0x00000001


	//----- nvinfo : EIATTR_CRS_STACK_SIZE
	.align		4
.L_50:
        /*00a4*/ 	.byte	0x04, 0x1e
        /*00a6*/ 	.short	(.L_52 - .L_51)
.L_51:
        /*00a8*/ 	.word	0x00000000


	//----- nvinfo : EIATTR_CBANK_PARAM_SIZE
	.align		4
.L_52:
        /*00ac*/ 	.byte	0x03, 0x19
        /*00ae*/ 	.short	0x0028


	//----- nvinfo : EIATTR_PARAM_CBANK
	.align		4
        /*00b0*/ 	.byte	0x04, 0x0a
        /*00b2*/ 	.short	(.L_54 - .L_53)
	.align		4
.L_53:
        /*00b4*/ 	.word	index@(.nv.constant0.update_weights)
        /*00b8*/ 	.short	0x0380
        /*00ba*/ 	.short	0x0028


	//----- nvinfo : EIATTR_SW_WAR
	.align		4
.L_54:
        /*00bc*/ 	.byte	0x04, 0x36
        /*00be*/ 	.short	(.L_56 - .L_55)
.L_55:
        /*00c0*/ 	.word	0x00000008
.L_56:


//--------------------- .nv.info.perturb_weights  --------------------------
	.section	.nv.info.perturb_weights,"",@"SHT_CUDA_INFO"
	.sectionflags	@""
	.align	4


	//----- nvinfo : EIATTR_CUDA_API_VERSION
	.align		4
        /*0000*/ 	.byte	0x04, 0x37
        /*0002*/ 	.short	(.L_58 - .L_57)
.L_57:
        /*0004*/ 	.word	0x00000082


	//----- nvinfo : EIATTR_KPARAM_INFO
	.align		4
.L_58:
        /*0008*/ 	.byte	0x04, 0x17
        /*000a*/ 	.short	(.L_60 - .L_59)
.L_59:
        /*000c*/ 	.word	0x00000000
        /*0010*/ 	.short	0x0006
        /*0012*/ 	.short	0x0028
        /*0014*/ 	.byte	0x00, 0xf0, 0x11, 0x00


	//----- nvinfo : EIATTR_KPARAM_INFO
	.align		4
.L_60:
        /*0018*/ 	.byte	0x04, 0x17
        /*001a*/ 	.short	(.L_62 - .L_61)
.L_61:
        /*001c*/ 	.word	0x00000000
        /*0020*/ 	.short	0x0005
        /*0022*/ 	.short	0x0024
        /*0024*/ 	.byte	0x00, 0xf0, 0x11, 0x00


	//----- nvinfo : EIATTR_KPARAM_INFO
	.align		4
.L_62:
        /*0028*/ 	.byte	0x04, 0x17
        /*002a*/ 	.short	(.L_64 - .L_63)
.L_63:
        /*002c*/ 	.word	0x00000000
        /*0030*/ 	.short	0x0004
        /*0032*/ 	.short	0x0020
        /*0034*/ 	.byte	0x00, 0xf0, 0x11, 0x00


	//----- nvinfo : EIATTR_KPARAM_INFO
	.align		4
.L_64:
        /*0038*/ 	.byte	0x04, 0x17
        /*003a*/ 	.short	(.L_66 - .L_65)
.L_65:
        /*003c*/ 	.word	0x00000000
        /*0040*/ 	.short	0x0003
        /*0042*/ 	.short	0x0018
        /*0044*/ 	.byte	0x00, 0xf5, 0x21, 0x00


	//----- nvinfo : EIATTR_KPARAM_INFO
	.align		4
.L_66:
        /*0048*/ 	.byte	0x04, 0x17
        /*004a*/ 	.short	(.L_68 - .L_67)
.L_67:
        /*004c*/ 	.word	0x00000000
        /*0050*/ 	.short	0x0002
        /*0052*/ 	.short	0x0010
        /*0054*/ 	.byte	0x00, 0xf5, 0x21, 0x00


	//----- nvinfo : EIATTR_KPARAM_INFO
	.align		4
.L_68:
        /*0058*/ 	.byte	0x04, 0x17
        /*005a*/ 	.short	(.L_70 - .L_69)
.L_69:
        /*005c*/ 	.word	0x00000000
        /*0060*/ 	.short	0x0001
        /*0062*/ 	.short	0x0008
        /*0064*/ 	.byte	0x00, 0xf5, 0x21, 0x00


	//----- nvinfo : EIATTR_KPARAM_INFO
	.align		4
.L_70:
        /*0068*/ 	.byte	0x04, 0x17
        /*006a*/ 	.short	(.L_72 - .L_71)
.L_71:
        /*006c*/ 	.word	0x00000000
        /*0070*/ 	.short	0x0000
        /*0072*/ 	.short	0x0000
        /*0074*/ 	.byte	0x00, 0xf5, 0x21, 0x00


	//----- nvinfo : EIATTR_SPARSE_MMA_MASK
	.align		4
.L_72:
        /*0078*/ 	.byte	0x03, 0x50
        /*007a*/ 	.short	0x0000


	//----- nvinfo : EIATTR_MAXREG_COUNT
	.align		4
        /*007c*/ 	.byte	0x03, 0x1b
        /*007e*/ 	.short	0x00ff


	//----- nvinfo : EIATTR_MERCURY_ISA_VERSION
	.align		4
        /*0080*/ 	.byte	0x03, 0x5f
        /*0082*/ 	.short	0x0101


	//----- nvinfo : EIATTR_VRC_CTA_INIT_COUNT
	.align		4
        /*0084*/ 	.byte	0x02, 0x4a
	.zero		1
	.zero		1


	//----- nvinfo : EIATTR_EXIT_INSTR_OFFSETS
	.align		4
        /*0088*/ 	.byte	0x04, 0x1c
        /*008a*/ 	.short	(.L_74 - .L_73)


	//   ....[0]....
.L_73:
        /*008c*/ 	.word	0x00000090


	//   ....[1]....
        /*0090*/ 	.word	0x00000820


	//----- nvinfo : EIATTR_MAX_THREADS
	.align		4
.L_74:
        /*0094*/ 	.byte	0x04, 0x05
        /*0096*/ 	.short	(.L_76 - .L_75)
.L_75:
        /*0098*/ 	.word	0x00000100
        /*009c*/ 	.word	0x00000001
        /*00a0*/ 	.word	0x00000001


	//----- nvinfo : EIATTR_CRS_STACK_SIZE
	.align		4
.L_76:
        /*00a4*/ 	.byte	0x04, 0x1e
        /*00a6*/ 	.short	(.L_78 - .L_77)
.L_77:
        /*00a8*/ 	.word	0x00000000


	//----- nvinfo : EIATTR_CBANK_PARAM_SIZE
	.align		4
.L_78:
        /*00ac*/ 	.byte	0x03, 0x19
        /*00ae*/ 	.short	0x002c


	//----- nvinfo : EIATTR_PARAM_CBANK
	.align		4
        /*00b0*/ 	.byte	0x04, 0x0a
        /*00b2*/ 	.short	(.L_80 - .L_79)
	.align		4
.L_79:
        /*00b4*/ 	.word	index@(.nv.constant0.perturb_weights)
        /*00b8*/ 	.short	0x0380
        /*00ba*/ 	.short	0x002c


	//----- nvinfo : EIATTR_SW_WAR
	.align		4
.L_80:
        /*00bc*/ 	.byte	0x04, 0x36
        /*00be*/ 	.short	(.L_82 - .L_81)
.L_81:
        /*00c0*/ 	.word	0x00000008
.L_82:


//--------------------- .nv.info.init_rng_states  --------------------------
	.section	.nv.info.init_rng_states,"",@"SHT_CUDA_INFO"
	.sectionflags	@""
	.align	4


	//----- nvinfo : EIATTR_CUDA_API_VERSION
	.align		4
        /*0000*/ 	.byte	0x04, 0x37
        /*0002*/ 	.short	(.L_84 - .L_83)
.L_83:
        /*0004*/ 	.word	0x00000082


	//----- nvinfo : EIATTR_KPARAM_INFO
	.align		4
.L_84:
        /*0008*/ 	.byte	0x04, 0x17
        /*000a*/ 	.short	(.L_86 - .L_85)
.L_85:
        /*000c*/ 	.word	0x00000000
        /*0010*/ 	.short	0x0002
        /*0012*/ 	.short	0x0010
        /*0014*/ 	.byte	0x00, 0xf0, 0x11, 0x00


	//----- nvinfo : EIATTR_KPARAM_INFO
	.align		4
.L_86:
        /*0018*/ 	.byte	0x04, 0x17
        /*001a*/ 	.short	(.L_88 - .L_87)
.L_87:
        /*001c*/ 	.word	0x00000000
        /*0020*/ 	.short	0x0001
        /*0022*/ 	.short	0x0008
        /*0024*/ 	.byte	0x00, 0xf0, 0x21, 0x00


	//----- nvinfo : EIATTR_KPARAM_INFO
	.align		4
.L_88:
        /*0028*/ 	.byte	0x04, 0x17
        /*002a*/ 	.short	(.L_90 - .L_89)
.L_89:
        /*002c*/ 	.word	0x00000000
        /*0030*/ 	.short	0x0000
        /*0032*/ 	.short	0x0000
        /*0034*/ 	.byte	0x00, 0xf5, 0x21, 0x00


	//----- nvinfo : EIATTR_SPARSE_MMA_MASK
	.align		4
.L_90:
        /*0038*/ 	.byte	0x03, 0x50
        /*003a*/ 	.short	0x0000


	//----- nvinfo : EIATTR_MAXREG_COUNT
	.align		4
        /*003c*/ 	.byte	0x03, 0x1b
        /*003e*/ 	.short	0x00ff


	//----- nvinfo : EIATTR_MERCURY_ISA_VERSION
	.align		4
        /*0040*/ 	.byte	0x03, 0x5f
        /*0042*/ 	.short	0x0101


	//----- nvinfo : EIATTR_VRC_CTA_INIT_COUNT
	.align		4
        /*0044*/ 	.byte	0x02, 0x4a
	.zero		1
	.zero		1


	//----- nvinfo : EIATTR_EXIT_INSTR_OFFSETS
	.align		4
        /*0048*/ 	.byte	0x04, 0x1c
        /*004a*/ 	.short	(.L_92 - .L_91)


	//   ....[0]....
.L_91:
        /*004c*/ 	.word	0x00000070


	//   ....[1]....
        /*0050*/ 	.word	0x00000f00


	//----- nvinfo : EIATTR_CRS_STACK_SIZE
	.align		4
.L_92:
        /*0054*/ 	.byte	0x04, 0x1e
        /*0056*/ 	.short	(.L_94 - .L_93)
.L_93:
        /*0058*/ 	.word	0x00000000


	//----- nvinfo : EIATTR_CBANK_PARAM_SIZE
	.align		4
.L_94:
        /*005c*/ 	.byte	0x03, 0x19
        /*005e*/ 	.short	0x0014


	//----- nvinfo : EIATTR_PARAM_CBANK
	.align		4
        /*0060*/ 	.byte	0x04, 0x0a
        /*0062*/ 	.short	(.L_96 - .L_95)
	.align		4
.L_95:
        /*0064*/ 	.word	index@(.nv.constant0.init_rng_states)
        /*0068*/ 	.short	0x0380
        /*006a*/ 	.short	0x0014


	//----- nvinfo : EIATTR_SW_WAR
	.align		4
.L_96:
        /*006c*/ 	.byte	0x04, 0x36
        /*006e*/ 	.short	(.L_98 - .L_97)
.L_97:
        /*0070*/ 	.word	0x00000008
.L_98:


//--------------------- .nv.callgraph             --------------------------
	.section	.nv.callgraph,"",@"SHT_CUDA_CALLGRAPH"
	.align	4
	.sectionentsize	8
	.align		4
        /*0000*/ 	.word	0x00000000
	.align		4
        /*0004*/ 	.word	0xffffffff
	.align		4
        /*0008*/ 	.word	0x00000000
	.align		4
        /*000c*/ 	.word	0xfffffffe
	.align		4
        /*0010*/ 	.word	0x00000000
	.align		4
        /*0014*/ 	.word	0xfffffffd
	.align		4
        /*0018*/ 	.word	0x00000000
	.align		4
        /*001c*/ 	.word	0xfffffffc


//--------------------- .nv.constant4             --------------------------
	.section	.nv.constant4,"a",@progbits
	.align	8
	.align		8
.nv.constant4:
        /*0000*/ 	.dword	precalc_xorwow_matrix
	.align		8
        /*0008*/ 	.dword	precalc_xorwow_offset_matrix
	.align		8
        /*0010*/ 	.dword	mrg32k3aM1
	.align		8
        /*0018*/ 	.dword	mrg32k3aM2
	.align		8
        /*0020*/ 	.dword	mrg32k3aM1SubSeq
	.align		8
        /*0028*/ 	.dword	mrg32k3aM2SubSeq
	.align		8
        /*0030*/ 	.dword	mrg32k3aM1Seq
	.align		8
        /*0038*/ 	.dword	mrg32k3aM2Seq


//--------------------- .nv.constant3             --------------------------
	.section	.nv.constant3,"a",@progbits
	.align	8
.nv.constant3:
	.type		__cr_lgamma_table,@object
	.size		__cr_lgamma_table,(.L_8 - __cr_lgamma_table)
__cr_lgamma_table:
        /*0000*/ 	.byte	0x00, 0x00, 0x00, 0x00, 0x00, 0x00, 0x00, 0x00, 0x00, 0x00, 0x00, 0x00, 0x00, 0x00, 0x00, 0x00
        /*0010*/ 	.byte	0xef, 0x39, 0xfa, 0xfe, 0x42, 0x2e, 0xe6, 0x3f, 0x02, 0x20, 0x2a, 0xfa, 0x0b, 0xab, 0xfc, 0x3f
        /*0020*/ 	.byte	0xf9, 0x2c, 0x92, 0x7c, 0xa7, 0x6c, 0x09, 0x40, 0xc9, 0x79, 0x44, 0x3c, 0x64, 0x26, 0x13, 0x40
        /*0030*/ 	.byte	0xca, 0x01, 0xcf, 0x3a, 0x27, 0x51, 0x1a, 0x40, 0x30, 0xcc, 0x2d, 0xf3, 0xe1, 0x0c, 0x21, 0x40
        /*0040*/ 	.byte	0x0d, 0xb7, 0xfc, 0x82, 0x8e, 0x35, 0x25, 0x40
.L_8:


//--------------------- .text.update_weights      --------------------------
	.section	.text.update_weights,"ax",@progbits
	.align	128
        .global         update_weights
        .type           update_weights,@function
        .size           update_weights,(.L_x_33 - update_weights)
        .other          update_weights,@"STO_CUDA_ENTRY STV_DEFAULT"
update_weights:
.text.update_weights:
[----:B------:R-:W-:Y:S01]  /*0000*/  LDC R1, c[0x0][0x37c] ;  /* 0x0000df00ff017b82 */ /* 0x000fe20000000800 */
[----:B------:R-:W0:Y:S07]  /*0010*/  S2R R2, SR_TID.X ;  /* 0x0000000000027919 */ /* 0x000e2e0000002100 */
[----:B------:R-:W0:Y:S08]  /*0020*/  S2UR UR4, SR_CTAID.X ;  /* 0x00000000000479c3 */ /* 0x000e300000002500 */
[----:B------:R-:W0:Y:S08]  /*0030*/  LDC R3, c[0x0][0x360] ;  /* 0x0000d800ff037b82 */ /* 0x000e300000000800 */
[----:B------:R-:W1:Y:S01]  /*0040*/  LDC R0, c[0x0][0x3a0] ;  /* 0x0000e800ff007b82 */ /* 0x000e620000000800 */
[----:B0-----:R-:W-:-:S05]  /*0050*/  IMAD R3, R3, UR4, R2 ;  /* 0x0000000403037c24 */ /* 0x001fca000f8e0202 */
[----:B-1----:R-:W-:-:S13]  /*0060*/  ISETP.GE.AND P0, PT, R3, R0, PT ;  /* 0x000000000300720c */ /* 0x002fda0003f06270 */
[----:B------:R-:W-:Y:S05]  /*0070*/  @P0 EXIT ;  /* 0x000000000000094d */ /* 0x000fea0003800000 */
[----:B------:R-:W0:Y:S01]  /*0080*/  LDCU UR9, c[0x0][0x3a4] ;  /* 0x00007480ff0977ac */ /* 0x000e220008000800 */
[----:B------:R-:W-:Y:S01]  /*0090*/  HFMA2 R16, -RZ, RZ, 0, 0 ;  /* 0x00000000ff107431 */ /* 0x000fe200000001ff */
[----:B------:R-:W1:Y:S01]  /*00a0*/  LDCU.64 UR10, c[0x0][0x358] ;  /* 0x00006b00ff0a77ac */ /* 0x000e620008000a00 */
[----:B0-----:R-:W-:-:S09]  /*00b0*/  UISETP.GE.AND UP0, UPT, UR9, 0x1, UPT ;  /* 0x000000010900788c */ /* 0x001fd2000bf06270 */
[----:B-1----:R-:W-:Y:S05]  /*00c0*/  BRA.U !UP0, `(.L_x_0) ;  /* 0x0000000908b47547 */ /* 0x002fea000b800000 */
[----:B------:R-:W-:Y:S01]  /*00d0*/  UISETP.GE.U32.AND UP1, UPT, UR9, 0x10, UPT ;  /* 0x000000100900788c */ /* 0x000fe2000bf26070 */
[----:B------:R-:W-:Y:S01]  /*00e0*/  MOV R16, RZ ;  /* 0x000000ff00107202 */ /* 0x000fe20000000f00 */
[----:B------:R-:W-:Y:S01]  /*00f0*/  ULOP3.LUT UR6, UR9, 0xf, URZ, 0xc0, !UPT ;  /* 0x0000000f09067892 */ /* 0x000fe2000f8ec0ff */
[----:B------:R-:W-:-:S03]  /*0100*/  MOV R2, RZ ;  /* 0x000000ff00027202 */ /* 0x000fc60000000f00 */
[----:B------:R-:W-:-:S03]  /*0110*/  UISETP.NE.AND UP0, UPT, UR6, URZ, UPT ;  /* 0x000000ff0600728c */ /* 0x000fc6000bf05270 */
[----:B------:R-:W-:Y:S08]  /*0120*/  BRA.U !UP1, `(.L_x_1) ;  /* 0x0000000509447547 */ /* 0x000ff0000b800000 */
[----:B------:R-:W0:Y:S01]  /*0130*/  LDCU.64 UR4, c[0x0][0x390] ;  /* 0x00007200ff0477ac */ /* 0x000e220008000a00 */
[----:B------:R-:W-:Y:S02]  /*0140*/  MOV R16, RZ ;  /* 0x000000ff00107202 */ /* 0x000fe40000000f00 */
[----:B------:R-:W-:Y:S01]  /*0150*/  MOV R5, R3 ;  /* 0x0000000300057202 */ /* 0x000fe20000000f00 */
[----:B------:R-:W-:-:S04]  /*0160*/  ULOP3.LUT UR7, UR9, 0x7ffffff0, URZ, 0xc0, !UPT ;  /* 0x7ffffff009077892 */ /* 0x000fc8000f8ec0ff */
[----:B------:R-:W-:Y:S02]  /*0170*/  UIADD3 UR8, UPT, UPT, -UR7, URZ, URZ ;  /* 0x000000ff07087290 */ /* 0x000fe4000fffe1ff */
[----:B------:R-:W-:Y:S01]  /*0180*/  MOV R2, UR7 ;  /* 0x0000000700027c02 */ /* 0x000fe20008000f00 */
[----:B0-----:R-:W-:-:S04]  /*0190*/  UIADD3 UR4, UP1, UPT, UR4, 0x20, URZ ;  /* 0x0000002004047890 */ /* 0x001fc8000ff3e0ff */
[----:B------:R-:W-:Y:S02]  /*01a0*/  UIADD3.X UR5, UPT, UPT, URZ, UR5, URZ, UP1, !UPT ;  /* 0x00000005ff057290 */ /* 0x000fe40008ffe4ff */
[----:B------:R-:W-:-:S04]  /*01b0*/  MOV R10, UR4 ;  /* 0x00000004000a7c02 */ /* 0x000fc80008000f00 */
[----:B------:R-:W-:-:S07]  /*01c0*/  MOV R11, UR5 ;  /* 0x00000005000b7c02 */ /* 0x000fce0008000f00 */
.L_x_2:
[----:B------:R-:W0:Y:S01]  /*01d0*/  LDC.64 R8, c[0x0][0x388] ;  /* 0x0000e200ff087b82 */ /* 0x000e220000000a00 */
[----:B------:R-:W2:Y:S04]  /*01e0*/  LDG.E.CONSTANT R17, desc[UR10][R10.64+-0x20] ;  /* 0xffffe00a0a117981 */ /* 0x000ea8000c1e9900 */
[----:B------:R-:W3:Y:S04]  /*01f0*/  LDG.E.CONSTANT R19, desc[UR10][R10.64+-0x1c] ;  /* 0xffffe40a0a137981 */ /* 0x000ee8000c1e9900 */
[----:B------:R-:W4:Y:S04]  /*0200*/  LDG.E.CONSTANT R27, desc[UR10][R10.64+-0x18] ;  /* 0xffffe80a0a1b7981 */ /* 0x000f28000c1e9900 */
[----:B------:R-:W5:Y:S04]  /*0210*/  LDG.E.CONSTANT R7, desc[UR10][R10.64+-0x14] ;  /* 0xffffec0a0a077981 */ /* 0x000f68000c1e9900 */
[----:B------:R-:W5:Y:S01]  /*0220*/  LDG.E.CONSTANT R20, desc[UR10][R10.64+-0x8] ;  /* 0xfffff80a0a147981 */ /* 0x000f62000c1e9900 */
[----:B0-----:R-:W-:-:S05]  /*0230*/  IMAD.WIDE R8, R5, 0x4, R8 ;  /* 0x0000000405087825 */ /* 0x001fca00078e0208 */
[----:B------:R-:W2:Y:S01]  /*0240*/  LDG.E.CONSTANT R26, desc[UR10][R8.64] ;  /* 0x0000000a081a7981 */ /* 0x000ea2000c1e9900 */
[----:B------:R-:W-:-:S05]  /*0250*/  IMAD.WIDE R12, R0, 0x4, R8 ;  /* 0x00000004000c7825 */ /* 0x000fca00078e0208 */
[----:B------:R-:W3:Y:S01]  /*0260*/  LDG.E.CONSTANT R18, desc[UR10][R12.64] ;  /* 0x0000000a0c127981 */ /* 0x000ee2000c1e9900 */
[----:B------:R-:W-:-:S03]  /*0270*/  IMAD.WIDE R22, R0, 0x4, R12 ;  /* 0x0000000400167825 */ /* 0x000fc600078e020c */
[----:B------:R-:W5:Y:S01]  /*0280*/  LDG.E.CONSTANT R9, desc[UR10][R10.64+-0x10] ;  /* 0xfffff00a0a097981 */ /* 0x000f62000c1e9900 */
[----:B------:R-:W-:-:S03]  /*0290*/  IMAD.WIDE R14, R0, 0x4, R22 ;  /* 0x00000004000e7825 */ /* 0x000fc600078e0216 */
[----:B------:R-:W4:Y:S04]  /*02a0*/  LDG.E.CONSTANT R24, desc[UR10][R22.64] ;  /* 0x0000000a16187981 */ /* 0x000f28000c1e9900 */
[----:B------:R-:W5:Y:S01]  /*02b0*/  LDG.E.CONSTANT R4, desc[UR10][R14.64] ;  /* 0x0000000a0e047981 */ /* 0x000f62000c1e9900 */
[----:B------:R-:W-:-:S03]  /*02c0*/  IMAD.WIDE R28, R0, 0x4, R14 ;  /* 0x00000004001c7825 */ /* 0x000fc600078e020e */
[----:B------:R-:W5:Y:S04]  /*02d0*/  LDG.E.CONSTANT R8, desc[UR10][R10.64+-0xc] ;  /* 0xfffff40a0a087981 */ /* 0x000f68000c1e9900 */
[----:B------:R0:W5:Y:S02]  /*02e0*/  LDG.E.CONSTANT R6, desc[UR10][R28.64] ;  /* 0x0000000a1c067981 */ /* 0x000164000c1e9900 */
[----:B0-----:R-:W-:-:S05]  /*02f0*/  IMAD.WIDE R28, R0, 0x4, R28 ;  /* 0x00000004001c7825 */ /* 0x001fca00078e021c */
[----:B------:R-:W5:Y:S01]  /*0300*/  LDG.E.CONSTANT R21, desc[UR10][R28.64] ;  /* 0x0000000a1c157981 */ /* 0x000f62000c1e9900 */
[----:B------:R-:W-:-:S05]  /*0310*/  IMAD.WIDE R22, R0, 0x4, R28 ;  /* 0x0000000400167825 */ /* 0x000fca00078e021c */
[----:B------:R0:W5:Y:S01]  /*0320*/  LDG.E.CONSTANT R25, desc[UR10][R22.64] ;  /* 0x0000000a16197981 */ /* 0x000162000c1e9900 */
[----:B------:R-:W-:-:S03]  /*0330*/  IMAD.WIDE R12, R0, 0x4, R22 ;  /* 0x00000004000c7825 */ /* 0x000fc600078e0216 */
[----:B------:R-:W5:Y:S01]  /*0340*/  LDG.E.CONSTANT R29, desc[UR10][R10.64+-0x4] ;  /* 0xfffffc0a0a1d7981 */ /* 0x000f62000c1e9900 */
[----:B------:R-:W-:-:S03]  /*0350*/  IMAD.WIDE R14, R0, 0x4, R12 ;  /* 0x00000004000e7825 */ /* 0x000fc600078e020c */
[----:B------:R-:W5:Y:S04]  /*0360*/  LDG.E.CONSTANT R12, desc[UR10][R12.64] ;  /* 0x0000000a0c0c7981 */ /* 0x000f68000c1e9900 */
[----:B------:R-:W5:Y:S01]  /*0370*/  LDG.E.CONSTANT R13, desc[UR10][R10.64+0x8] ;  /* 0x0000080a0a0d7981 */ /* 0x000f62000c1e9900 */
[----:B--2---:R-:W-:Y:S01]  /*0380*/  FFMA R26, R26, R17, R16 ;  /* 0x000000111a1a7223 */ /* 0x004fe20000000010 */
[----:B------:R-:W-:Y:S02]  /*0390*/  IMAD.WIDE R16, R0, 0x4, R14 ;  /* 0x0000000400107825 */ /* 0x000fe400078e020e */
[----:B------:R-:W2:Y:S02]  /*03a0*/  LDG.E.CONSTANT R14, desc[UR10][R14.64] ;  /* 0x0000000a0e0e7981 */ /* 0x000ea4000c1e9900 */
[----:B---3--:R-:W-:Y:S01]  /*03b0*/  FFMA R26, R18, R19, R26 ;  /* 0x00000013121a7223 */ /* 0x008fe2000000001a */
[----:B------:R-:W-:-:S02]  /*03c0*/  IMAD.WIDE R18, R0, 0x4, R16 ;  /* 0x0000000400127825 */ /* 0x000fc400078e0210 */
[----:B------:R-:W3:Y:S02]  /*03d0*/  LDG.E.CONSTANT R16, desc[UR10][R16.64] ;  /* 0x0000000a10107981 */ /* 0x000ee4000c1e9900 */
[----:B0-----:R-:W-:-:S04]  /*03e0*/  IMAD.WIDE R22, R0, 0x4, R18 ;  /* 0x0000000400167825 */ /* 0x001fc800078e0212 */
[----:B----4-:R-:W-:Y:S01]  /*03f0*/  FFMA R27, R24, R27, R26 ;  /* 0x0000001b181b7223 */ /* 0x010fe2000000001a */
[----:B------:R-:W4:Y:S04]  /*0400*/  LDG.E.CONSTANT R18, desc[UR10][R18.64] ;  /* 0x0000000a12127981 */ /* 0x000f28000c1e9900 */
[----:B------:R-:W2:Y:S01]  /*0410*/  LDG.E.CONSTANT R24, desc[UR10][R10.64] ;  /* 0x0000000a0a187981 */ /* 0x000ea2000c1e9900 */
[----:B-----5:R-:W-:Y:S01]  /*0420*/  FFMA R7, R4, R7, R27 ;  /* 0x0000000704077223 */ /* 0x020fe2000000001b */
[----:B------:R-:W-:Y:S02]  /*0430*/  IMAD.WIDE R26, R0, 0x4, R22 ;  /* 0x00000004001a7825 */ /* 0x000fe400078e0216 */
[----:B------:R-:W3:Y:S02]  /*0440*/  LDG.E.CONSTANT R4, desc[UR10][R10.64+0x4] ;  /* 0x0000040a0a047981 */ /* 0x000ee4000c1e9900 */
[----:B------:R-:W-:Y:S01]  /*0450*/  FFMA R28, R6, R9, R7 ;  /* 0x00000009061c7223 */ /* 0x000fe20000000007 */
[C---:B------:R-:W-:Y:S01]  /*0460*/  IMAD.WIDE R6, R0.reuse, 0x4, R26 ;  /* 0x0000000400067825 */ /* 0x040fe200078e021a */
[----:B------:R-:W5:Y:S04]  /*0470*/  LDG.E.CONSTANT R22, desc[UR10][R22.64] ;  /* 0x0000000a16167981 */ /* 0x000f68000c1e9900 */
[----:B------:R-:W5:Y:S04]  /*0480*/  LDG.E.CONSTANT R15, desc[UR10][R10.64+0xc] ;  /* 0x00000c0a0a0f7981 */ /* 0x000f68000c1e9900 */
[----:B------:R-:W5:Y:S04]  /*0490*/  LDG.E.CONSTANT R26, desc[UR10][R26.64] ;  /* 0x0000000a1a1a7981 */ /* 0x000f68000c1e9900 */
[----:B------:R-:W5:Y:S01]  /*04a0*/  LDG.E.CONSTANT R17, desc[UR10][R10.64+0x10] ;  /* 0x0000100a0a117981 */ /* 0x000f62000c1e9900 */
[----:B------:R-:W-:Y:S01]  /*04b0*/  FFMA R28, R21, R8, R28 ;  /* 0x00000008151c7223 */ /* 0x000fe2000000001c */
[----:B------:R-:W-:-:S02]  /*04c0*/  IMAD.WIDE R8, R0, 0x4, R6 ;  /* 0x0000000400087825 */ /* 0x000fc400078e0206 */
[----:B------:R0:W5:Y:S04]  /*04d0*/  LDG.E.CONSTANT R6, desc[UR10][R6.64] ;  /* 0x0000000a06067981 */ /* 0x000168000c1e9900 */
[----:B------:R-:W5:Y:S04]  /*04e0*/  LDG.E.CONSTANT R23, desc[UR10][R10.64+0x14] ;  /* 0x0000140a0a177981 */ /* 0x000f68000c1e9900 */
[----:B------:R-:W5:Y:S01]  /*04f0*/  LDG.E.CONSTANT R19, desc[UR10][R8.64] ;  /* 0x0000000a08137981 */ /* 0x000f62000c1e9900 */
[----:B0-----:R-:W-:Y:S01]  /*0500*/  FFMA R7, R25, R20, R28 ;  /* 0x0000001419077223 */ /* 0x001fe2000000001c */
[----:B------:R-:W-:-:S02]  /*0510*/  IMAD.WIDE R20, R0, 0x4, R8 ;  /* 0x0000000400147825 */ /* 0x000fc400078e0208 */
[----:B------:R-:W5:Y:S04]  /*0520*/  LDG.E.CONSTANT R28, desc[UR10][R10.64+0x18] ;  /* 0x0000180a0a1c7981 */ /* 0x000f68000c1e9900 */
[----:B------:R0:W5:Y:S04]  /*0530*/  LDG.E.CONSTANT R25, desc[UR10][R10.64+0x1c] ;  /* 0x00001c0a0a197981 */ /* 0x000168000c1e9900 */
[----:B------:R-:W5:Y:S01]  /*0540*/  LDG.E.CONSTANT R20, desc[UR10][R20.64] ;  /* 0x0000000a14147981 */ /* 0x000f62000c1e9900 */
[----:B------:R-:W-:Y:S01]  /*0550*/  FFMA R29, R12, R29, R7 ;  /* 0x0000001d0c1d7223 */ /* 0x000fe20000000007 */
[----:B------:R-:W-:-:S04]  /*0560*/  UIADD3 UR8, UPT, UPT, UR8, 0x10, URZ ;  /* 0x0000001008087890 */ /* 0x000fc8000fffe0ff */
[----:B------:R-:W-:Y:S01]  /*0570*/  UISETP.NE.AND UP1, UPT, UR8, URZ, UPT ;  /* 0x000000ff0800728c */ /* 0x000fe2000bf25270 */
[----:B0-----:R-:W-:Y:S02]  /*0580*/  IADD3 R10, P0, PT, R10, 0x40, RZ ;  /* 0x000000400a0a7810 */ /* 0x001fe40007f1e0ff */
[----:B------:R-:W-:Y:S02]  /*0590*/  LEA R5, R0, R5, 0x4 ;  /* 0x0000000500057211 */ /* 0x000fe400078e20ff */
[----:B------:R-:W-:Y:S01]  /*05a0*/  IADD3.X R11, PT, PT, RZ, R11, RZ, P0, !PT ;  /* 0x0000000bff0b7210 */ /* 0x000fe200007fe4ff */
[----:B--2---:R-:W-:-:S04]  /*05b0*/  FFMA R29, R14, R24, R29 ;  /* 0x000000180e1d7223 */ /* 0x004fc8000000001d */
[----:B---3--:R-:W-:-:S04]  /*05c0*/  FFMA R29, R16, R4, R29 ;  /* 0x00000004101d7223 */ /* 0x008fc8000000001d */
[----:B----4-:R-:W-:-:S04]  /*05d0*/  FFMA R13, R18, R13, R29 ;  /* 0x0000000d120d7223 */ /* 0x010fc8000000001d */
[----:B-----5:R-:W-:-:S04]  /*05e0*/  FFMA R13, R22, R15, R13 ;  /* 0x0000000f160d7223 */ /* 0x020fc8000000000d */
[----:B------:R-:W-:-:S04]  /*05f0*/  FFMA R13, R26, R17, R13 ;  /* 0x000000111a0d7223 */ /* 0x000fc8000000000d */
[----:B------:R-:W-:-:S04]  /*0600*/  FFMA R6, R6, R23, R13 ;  /* 0x0000001706067223 */ /* 0x000fc8000000000d */
[----:B------:R-:W-:-:S04]  /*0610*/  FFMA R19, R19, R28, R6 ;  /* 0x0000001c13137223 */ /* 0x000fc80000000006 */
[----:B------:R-:W-:Y:S01]  /*0620*/  FFMA R16, R20, R25, R19 ;  /* 0x0000001914107223 */ /* 0x000fe20000000013 */
[----:B------:R-:W-:Y:S06]  /*0630*/  BRA.U UP1, `(.L_x_2) ;  /* 0xfffffff901e47547 */ /* 0x000fec000b83ffff */
.L_x_1:
[----:B------:R-:W-:Y:S05]  /*0640*/  BRA.U !UP0, `(.L_x_0) ;  /* 0x0000000508547547 */ /* 0x000fea000b800000 */
[----:B------:R-:W-:Y:S02]  /*0650*/  UISETP.GE.U32.AND UP0, UPT, UR6, 0x8, UPT ;  /* 0x000000080600788c */ /* 0x000fe4000bf06070 */
[----:B------:R-:W-:-:S04]  /*0660*/  ULOP3.LUT UR5, UR9, 0x7, URZ, 0xc0, !UPT ;  /* 0x0000000709057892 */ /* 0x000fc8000f8ec0ff */
[----:B------:R-:W-:-:S03]  /*0670*/  UISETP.NE.AND UP1, UPT, UR5, URZ, UPT ;  /* 0x000000ff0500728c */ /* 0x000fc6000bf25270 */
[----:B------:R-:W-:Y:S08]  /*0680*/  BRA.U !UP0, `(.L_x_3) ;  /* 0x0000000108947547 */ /* 0x000ff0000b800000 */
[----:B------:R-:W0:Y:S01]  /*0690*/  LDC.64 R12, c[0x0][0x388] ;  /* 0x0000e200ff0c7b82 */ /* 0x000e220000000a00 */
[----:B------:R-:W-:-:S07]  /*06a0*/  IMAD R7, R2, R0, R3 ;  /* 0x0000000002077224 */ /* 0x000fce00078e0203 */
[----:B------:R-:W1:Y:S01]  /*06b0*/  LDC.64 R4, c[0x0][0x390] ;  /* 0x0000e400ff047b82 */ /* 0x000e620000000a00 */
[----:B0-----:R-:W-:-:S05]  /*06c0*/  IMAD.WIDE R12, R7, 0x4, R12 ;  /* 0x00000004070c7825 */ /* 0x001fca00078e020c */
[----:B------:R0:W2:Y:S01]  /*06d0*/  LDG.E.CONSTANT R21, desc[UR10][R12.64] ;  /* 0x0000000a0c157981 */ /* 0x0000a2000c1e9900 */
[----:B------:R-:W-:-:S04]  /*06e0*/  IMAD.WIDE R14, R0, 0x4, R12 ;  /* 0x00000004000e7825 */ /* 0x000fc800078e020c */
[----:B-1----:R-:W-:Y:S01]  /*06f0*/  IMAD.WIDE.U32 R4, R2, 0x4, R4 ;  /* 0x0000000402047825 */ /* 0x002fe200078e0004 */
[----:B------:R1:W3:Y:S03]  /*0700*/  LDG.E.CONSTANT R18, desc[UR10][R14.64] ;  /* 0x0000000a0e127981 */ /* 0x0002e6000c1e9900 */
[C---:B------:R-:W-:Y:S01]  /*0710*/  IMAD.WIDE R24, R0.reuse, 0x4, R14 ;  /* 0x0000000400187825 */ /* 0x040fe200078e020e */
[----:B------:R-:W2:Y:S04]  /*0720*/  LDG.E.CONSTANT R17, desc[UR10][R4.64] ;  /* 0x0000000a04117981 */ /* 0x000ea8000c1e9900 */
[----:B------:R-:W3:Y:S01]  /*0730*/  LDG.E.CONSTANT R19, desc[UR10][R4.64+0x4] ;  /* 0x0000040a04137981 */ /* 0x000ee2000c1e9900 */
[----:B------:R-:W-:-:S03]  /*0740*/  IMAD.WIDE R8, R0, 0x4, R24 ;  /* 0x0000000400087825 */ /* 0x000fc600078e0218 */
[----:B------:R-:W4:Y:S01]  /*0750*/  LDG.E.CONSTANT R20, desc[UR10][R24.64] ;  /* 0x0000000a18147981 */ /* 0x000f22000c1e9900 */
[----:B------:R-:W-:-:S03]  /*0760*/  IMAD.WIDE R10, R0, 0x4, R8 ;  /* 0x00000004000a7825 */ /* 0x000fc600078e0208 */
[----:B------:R-:W4:Y:S04]  /*0770*/  LDG.E.CONSTANT R23, desc[UR10][R4.64+0x8] ;  /* 0x0000080a04177981 */ /* 0x000f28000c1e9900 */
[----:B------:R-:W5:Y:S01]  /*0780*/  LDG.E.CONSTANT R8, desc[UR10][R8.64] ;  /* 0x0000000a08087981 */ /* 0x000f62000c1e9900 */
[----:B------:R-:W-:-:S03]  /*0790*/  IMAD.WIDE R6, R0, 0x4, R10 ;  /* 0x0000000400067825 */ /* 0x000fc600078e020a */
[----:B------:R-:W5:Y:S01]  /*07a0*/  LDG.E.CONSTANT R27, desc[UR10][R4.64+0xc] ;  /* 0x00000c0a041b7981 */ /* 0x000f62000c1e9900 */
[----:B0-----:R-:W-:-:S03]  /*07b0*/  IMAD.WIDE R12, R0, 0x4, R6 ;  /* 0x00000004000c7825 */ /* 0x001fc600078e0206 */
[----:B------:R-:W5:Y:S04]  /*07c0*/  LDG.E.CONSTANT R10, desc[UR10][R10.64] ;  /* 0x0000000a0a0a7981 */ /* 0x000f68000c1e9900 */
[----:B------:R-:W5:Y:S01]  /*07d0*/  LDG.E.CONSTANT R29, desc[UR10][R4.64+0x10] ;  /* 0x0000100a041d7981 */ /* 0x000f62000c1e9900 */
[----:B-1----:R-:W-:-:S03]  /*07e0*/  IMAD.WIDE R14, R0, 0x4, R12 ;  /* 0x00000004000e7825 */ /* 0x002fc600078e020c */
[----:B------:R-:W5:Y:S04]  /*07f0*/  LDG.E.CONSTANT R6, desc[UR10][R6.64] ;  /* 0x0000000a06067981 */ /* 0x000f68000c1e9900 */
[----:B------:R-:W5:Y:S04]  /*0800*/  LDG.E.CONSTANT R22, desc[UR10][R4.64+0x14] ;  /* 0x0000140a04167981 */ /* 0x000f68000c1e9900 */
[----:B------:R-:W5:Y:S04]  /*0810*/  LDG.E.CONSTANT R12, desc[UR10][R12.64] ;  /* 0x0000000a0c0c7981 */ /* 0x000f68000c1e9900 */
[----:B------:R-:W5:Y:S04]  /*0820*/  LDG.E.CONSTANT R25, desc[UR10][R4.64+0x18] ;  /* 0x0000180a04197981 */ /* 0x000f68000c1e9900 */
[----:B------:R-:W5:Y:S04]  /*0830*/  LDG.E.CONSTANT R14, desc[UR10][R14.64] ;  /* 0x0000000a0e0e7981 */ /* 0x000f68000c1e9900 */
[----:B------:R-:W5:Y:S01]  /*0840*/  LDG.E.CONSTANT R9, desc[UR10][R4.64+0x1c] ;  /* 0x00001c0a04097981 */ /* 0x000f62000c1e9900 */
[----:B------:R-:W-:Y:S01]  /*0850*/  IADD3 R2, PT, PT, R2, 0x8, RZ ;  /* 0x0000000802027810 */ /* 0x000fe20007ffe0ff */
[----:B--2---:R-:W-:-:S04]  /*0860*/  FFMA R17, R21, R17, R16 ;  /* 0x0000001115117223 */ /* 0x004fc80000000010 */
[----:B---3--:R-:W-:-:S04]  /*0870*/  FFMA R17, R18, R19, R17 ;  /* 0x0000001312117223 */ /* 0x008fc80000000011 */
[----:B----4-:R-:W-:-:S04]  /*0880*/  FFMA R17, R20, R23, R17 ;  /* 0x0000001714117223 */ /* 0x010fc80000000011 */
[----:B-----5:R-:W-:-:S04]  /*0890*/  FFMA R17, R8, R27, R17 ;  /* 0x0000001b08117223 */ /* 0x020fc80000000011 */
[----:B------:R-:W-:-:S04]  /*08a0*/  FFMA R17, R10, R29, R17 ;  /* 0x0000001d0a117223 */ /* 0x000fc80000000011 */
[----:B------:R-:W-:-:S04]  /*08b0*/  FFMA R17, R6, R22, R17 ;  /* 0x0000001606117223 */ /* 0x000fc80000000011 */
[----:B------:R-:W-:-:S04]  /*08c0*/  FFMA R17, R12, R25, R17 ;  /* 0x000000190c117223 */ /* 0x000fc80000000011 */
[----:B------:R-:W-:-:S07]  /*08d0*/  FFMA R16, R14, R9, R17 ;  /* 0x000000090e107223 */ /* 0x000fce0000000011 */
.L_x_3:
        /* <DEDUP_REMOVED lines=8> */
[----:B0-----:R-:W-:-:S04]  /*0960*/  IMAD.WIDE R6, R7, 0x4, R4 ;  /* 0x0000000407067825 */ /* 0x001fc800078e0204 */
[----:B-1----:R-:W-:-:S04]  /*0970*/  IMAD.WIDE.U32 R4, R2, 0x4, R8 ;  /* 0x0000000402047825 */ /* 0x002fc800078e0008 */
[C---:B------:R-:W-:Y:S01]  /*0980*/  IMAD.WIDE R8, R0.reuse, 0x4, R6 ;  /* 0x0000000400087825 */ /* 0x040fe200078e0206 */
[----:B------:R-:W2:Y:S04]  /*0990*/  LDG.E.CONSTANT R14, desc[UR10][R4.64] ;  /* 0x0000000a040e7981 */ /* 0x000ea8000c1e9900 */
[----:B------:R-:W2:Y:S01]  /*09a0*/  LDG.E.CONSTANT R7, desc[UR10][R6.64] ;  /* 0x0000000a06077981 */ /* 0x000ea2000c1e9900 */
[----:B------:R-:W-:-:S03]  /*09b0*/  IMAD.WIDE R10, R0, 0x4, R8 ;  /* 0x00000004000a7825 */ /* 0x000fc600078e0208 */
[----:B------:R-:W3:Y:S04]  /*09c0*/  LDG.E.CONSTANT R9, desc[UR10][R8.64] ;  /* 0x0000000a08097981 */ /* 0x000ee8000c1e9900 */
[----:B------:R-:W3:Y:S01]  /*09d0*/  LDG.E.CONSTANT R15, desc[UR10][R4.64+0x4] ;  /* 0x0000040a040f7981 */ /* 0x000ee2000c1e9900 */
[----:B------:R-:W-:-:S03]  /*09e0*/  IMAD.WIDE R12, R0, 0x4, R10 ;  /* 0x00000004000c7825 */ /* 0x000fc600078e020a */
[----:B------:R-:W4:Y:S04]  /*09f0*/  LDG.E.CONSTANT R11, desc[UR10][R10.64] ;  /* 0x0000000a0a0b7981 */ /* 0x000f28000c1e9900 */
[----:B------:R-:W4:Y:S04]  /*0a00*/  LDG.E.CONSTANT R17, desc[UR10][R4.64+0x8] ;  /* 0x0000080a04117981 */ /* 0x000f28000c1e9900 */
[----:B------:R-:W5:Y:S04]  /*0a10*/  LDG.E.CONSTANT R13, desc[UR10][R12.64] ;  /* 0x0000000a0c0d7981 */ /* 0x000f68000c1e9900 */
[----:B------:R-:W5:Y:S01]  /*0a20*/  LDG.E.CONSTANT R18, desc[UR10][R4.64+0xc] ;  /* 0x00000c0a04127981 */ /* 0x000f62000c1e9900 */
[----:B------:R-:W-:Y:S01]  /*0a30*/  IADD3 R2, PT, PT, R2, 0x4, RZ ;  /* 0x0000000402027810 */ /* 0x000fe20007ffe0ff */
[----:B--2---:R-:W-:-:S04]  /*0a40*/  FFMA R14, R7, R14, R16 ;  /* 0x0000000e070e7223 */ /* 0x004fc80000000010 */
[----:B---3--:R-:W-:-:S04]  /*0a50*/  FFMA R14, R9, R15, R14 ;  /* 0x0000000f090e7223 */ /* 0x008fc8000000000e */
[----:B----4-:R-:W-:-:S04]  /*0a60*/  FFMA R14, R11, R17, R14 ;  /* 0x000000110b0e7223 */ /* 0x010fc8000000000e */
[----:B-----5:R-:W-:-:S07]  /*0a70*/  FFMA R16, R13, R18, R14 ;  /* 0x000000120d107223 */ /* 0x020fce000000000e */
.L_x_4:
[----:B------:R-:W-:Y:S05]  /*0a80*/  BRA.U !UP1, `(.L_x_0) ;  /* 0x0000000109447547 */ /* 0x000fea000b800000 */
[----:B------:R-:W0:Y:S01]  /*0a90*/  LDC.64 R4, c[0x0][0x390] ;  /* 0x0000e400ff047b82 */ /* 0x000e220000000a00 */
[----:B------:R-:W-:Y:S01]  /*0aa0*/  IMAD R11, R2, R0, R3 ;  /* 0x00000000020b7224 */ /* 0x000fe200078e0203 */
[----:B------:R-:W-:-:S06]  /*0ab0*/  UIADD3 UR4, UPT, UPT, -UR4, URZ, URZ ;  /* 0x000000ff04047290 */ /* 0x000fcc000fffe1ff */
[----:B------:R-:W1:Y:S01]  /*0ac0*/  LDC.64 R8, c[0x0][0x388] ;  /* 0x0000e200ff087b82 */ /* 0x000e620000000a00 */
[----:B0-----:R-:W-:-:S03]  /*0ad0*/  IMAD.WIDE.U32 R4, R2, 0x4, R4 ;  /* 0x0000000402047825 */ /* 0x001fc600078e0004 */
[----:B------:R-:W-:Y:S02]  /*0ae0*/  MOV R6, R4 ;  /* 0x0000000400067202 */ /* 0x000fe40000000f00 */
[----:B------:R-:W-:-:S07]  /*0af0*/  MOV R7, R5 ;  /* 0x0000000500077202 */ /* 0x000fce0000000f00 */
.L_x_5:
[----:B-1----:R-:W-:Y:S01]  /*0b00*/  IMAD.WIDE R4, R11, 0x4, R8 ;  /* 0x000000040b047825 */ /* 0x002fe200078e0208 */
[----:B------:R0:W2:Y:S05]  /*0b10*/  LDG.E.CONSTANT R2, desc[UR10][R6.64] ;  /* 0x0000000a06027981 */ /* 0x0000aa000c1e9900 */
[----:B------:R-:W2:Y:S01]  /*0b20*/  LDG.E.CONSTANT R5, desc[UR10][R4.64] ;  /* 0x0000000a04057981 */ /* 0x000ea2000c1e9900 */
[----:B------:R-:W-:-:S04]  /*0b30*/  UIADD3 UR4, UPT, UPT, UR4, 0x1, URZ ;  /* 0x0000000104047890 */ /* 0x000fc8000fffe0ff */
[----:B------:R-:W-:Y:S01]  /*0b40*/  UISETP.NE.AND UP0, UPT, UR4, URZ, UPT ;  /* 0x000000ff0400728c */ /* 0x000fe2000bf05270 */
[----:B0-----:R-:W-:Y:S02]  /*0b50*/  IADD3 R6, P0, PT, R6, 0x4, RZ ;  /* 0x0000000406067810 */ /* 0x001fe40007f1e0ff */
[----:B------:R-:W-:Y:S02]  /*0b60*/  IADD3 R11, PT, PT, R11, R0, RZ ;  /* 0x000000000b0b7210 */ /* 0x000fe40007ffe0ff */
[----:B------:R-:W-:Y:S01]  /*0b70*/  IADD3.X R7, PT, PT, RZ, R7, RZ, P0, !PT ;  /* 0x00000007ff077210 */ /* 0x000fe200007fe4ff */
[----:B--2---:R-:W-:-:S03]  /*0b80*/  FFMA R16, R5, R2, R16 ;  /* 0x0000000205107223 */ /* 0x004fc60000000010 */
[----:B------:R-:W-:Y:S05]  /*0b90*/  BRA.U UP0, `(.L_x_5) ;  /* 0xfffffffd00d87547 */ /* 0x000fea000b83ffff */
.L_x_0:
[----:B------:R-:W0:Y:S01]  /*0ba0*/  LDCU.64 UR4, c[0x0][0x398] ;  /* 0x00007300ff0477ac */ /* 0x000e220008000a00 */
[----:B------:R-:W-:-:S05]  /*0bb0*/  I2FP.F32.S32 R0, UR9 ;  /* 0x0000000900007c45 */ /* 0x000fca0008201400 */
[----:B0-----:R-:W-:Y:S01]  /*0bc0*/  FMUL R4, R0, UR5 ;  /* 0x0000000500047c20 */ /* 0x001fe20008400000 */
[----:B------:R-:W-:-:S03]  /*0bd0*/  MOV R9, UR4 ;  /* 0x0000000400097c02 */ /* 0x000fc60008000f00 */
[----:B------:R-:W0:Y:S08]  /*0be0*/  MUFU.RCP R5, R4 ;  /* 0x0000000400057308 */ /* 0x000e300000001000 */
[----:B------:R-:W1:Y:S01]  /*0bf0*/  FCHK P0, R9, R4 ;  /* 0x0000000409007302 */ /* 0x000e620000000000 */
[----:B0-----:R-:W-:-:S04]  /*0c00*/  FFMA R0, -R4, R5, 1 ;  /* 0x3f80000004007423 */ /* 0x001fc80000000105 */
[----:B------:R-:W-:-:S04]  /*0c10*/  FFMA R0, R5, R0, R5 ;  /* 0x0000000005007223 */ /* 0x000fc80000000005 */
[----:B------:R-:W-:-:S04]  /*0c20*/  FFMA R5, R0, UR4, RZ ;  /* 0x0000000400057c23 */ /* 0x000fc800080000ff */
[----:B------:R-:W-:-:S04]  /*0c30*/  FFMA R2, -R4, R5, UR4 ;  /* 0x0000000404027e23 */ /* 0x000fc80008000105 */
[----:B------:R-:W-:Y:S01]  /*0c40*/  FFMA R7, R0, R2, R5 ;  /* 0x0000000200077223 */ /* 0x000fe20000000005 */
[----:B-1----:R-:W-:Y:S06]  /*0c50*/  @!P0 BRA `(.L_x_6) ;  /* 0x00000000000c8947 */ /* 0x002fec0003800000 */
[----:B------:R-:W-:-:S07]  /*0c60*/  MOV R2, 0xc80 ;  /* 0x00000c8000027802 */ /* 0x000fce0000000f00 */
[----:B------:R-:W-:Y:S05]  /*0c70*/  CALL.REL.NOINC `($__internal_0_$__cuda_sm3x_div_rn_noftz_f32_slowpath) ;  /* 0x00000000001c7944 */ /* 0x000fea0003c00000 */
[----:B------:R-:W-:-:S07]  /*0c80*/  MOV R7, R0 ;  /* 0x0000000000077202 */ /* 0x000fce0000000f00 */
.L_x_6:
[----:B------:R-:W0:Y:S02]  /*0c90*/  LDC.64 R4, c[0x0][0x380] ;  /* 0x0000e000ff047b82 */ /* 0x000e240000000a00 */
[----:B0-----:R-:W-:-:S05]  /*0ca0*/  IMAD.WIDE R2, R3, 0x4, R4 ;  /* 0x0000000403027825 */ /* 0x001fca00078e0204 */
[----:B------:R-:W2:Y:S02]  /*0cb0*/  LDG.E R0, desc[UR10][R2.64] ;  /* 0x0000000a02007981 */ /* 0x000ea4000c1e1900 */
[----:B--2---:R-:W-:-:S05]  /*0cc0*/  FFMA R7, R7, R16, R0 ;  /* 0x0000001007077223 */ /* 0x004fca0000000000 */
[----:B------:R-:W-:Y:S01]  /*0cd0*/  STG.E desc[UR10][R2.64], R7 ;  /* 0x0000000702007986 */ /* 0x000fe2000c10190a */
[----:B------:R-:W-:Y:S05]  /*0ce0*/  EXIT ;  /* 0x000000000000794d */ /* 0x000fea0003800000 */
        .weak           $__internal_0_$__cuda_sm3x_div_rn_noftz_f32_slowpath
        .type           $__internal_0_$__cuda_sm3x_div_rn_noftz_f32_slowpath,@function
        .size           $__internal_0_$__cuda_sm3x_div_rn_noftz_f32_slowpath,(.L_x_33 - $__internal_0_$__cuda_sm3x_div_rn_noftz_f32_slowpath)
$__internal_0_$__cuda_sm3x_div_rn_noftz_f32_slowpath:
[----:B------:R-:W0:Y:S01]  /*0cf0*/  LDC R5, c[0x0][0x398] ;  /* 0x0000e600ff057b82 */ /* 0x000e220000000800 */
[----:B------:R-:W-:-:S04]  /*0d00*/  SHF.R.U32.HI R0, RZ, 0x17, R4 ;  /* 0x00000017ff007819 */ /* 0x000fc80000011604 */
[----:B------:R-:W-:-:S03]  /*0d10*/  LOP3.LUT R7, R0, 0xff, RZ, 0xc0, !PT ;  /* 0x000000ff00077812 */ /* 0x000fc600078ec0ff */
[----:B------:R-:W1:Y:S01]  /*0d20*/  LDC R8, c[0x0][0x398] ;  /* 0x0000e600ff087b82 */ /* 0x000e620000000800 */
[----:B------:R-:W-:-:S04]  /*0d30*/  IADD3 R11, PT, PT, R7, -0x1, RZ ;  /* 0xffffffff070b7810 */ /* 0x000fc80007ffe0ff */
[----:B------:R-:W-:Y:S02]  /*0d40*/  ISETP.GT.U32.AND P0, PT, R11, 0xfd, PT ;  /* 0x000000fd0b00780c */ /* 0x000fe40003f04070 */
[----:B0-----:R-:W-:-:S04]  /*0d50*/  SHF.R.U32.HI R0, RZ, 0x17, R5 ;  /* 0x00000017ff007819 */ /* 0x001fc80000011605 */
[----:B------:R-:W-:-:S04]  /*0d60*/  LOP3.LUT R6, R0, 0xff, RZ, 0xc0, !PT ;  /* 0x000000ff00067812 */ /* 0x000fc800078ec0ff */
[----:B------:R-:W-:-:S04]  /*0d70*/  IADD3 R10, PT, PT, R6, -0x1, RZ ;  /* 0xffffffff060a7810 */ /* 0x000fc80007ffe0ff */
[----:B------:R-:W-:-:S13]  /*0d80*/  ISETP.GT.U32.OR P0, PT, R10, 0xfd, P0 ;  /* 0x000000fd0a00780c */ /* 0x000fda0000704470 */
[----:B------:R-:W-:Y:S01]  /*0d90*/  @!P0 MOV R9, RZ ;  /* 0x000000ff00098202 */ /* 0x000fe20000000f00 */
[----:B-1----:R-:W-:Y:S06]  /*0da0*/  @!P0 BRA `(.L_x_7) ;  /* 0x0000000000608947 */ /* 0x002fec0003800000 */
[----:B------:R-:W-:Y:S02]  /*0db0*/  FSETP.GTU.FTZ.AND P0, PT, |R5|, +INF , PT ;  /* 0x7f8000000500780b */ /* 0x000fe40003f1c200 */
[----:B------:R-:W-:Y:S02]  /*0dc0*/  FSETP.GTU.FTZ.AND P1, PT, |R4|, +INF , PT ;  /* 0x7f8000000400780b */ /* 0x000fe40003f3c200 */
[----:B------:R-:W-:Y:S02]  /*0dd0*/  MOV R0, R4 ;  /* 0x0000000400007202 */ /* 0x000fe40000000f00 */
[----:B------:R-:W-:-:S13]  /*0de0*/  PLOP3.LUT P0, PT, P0, P1, PT, 0xf8, 0x8f ;  /* 0x00000000008f781c */ /* 0x000fda0000703f70 */
[----:B------:R-:W-:Y:S05]  /*0df0*/  @P0 BRA `(.L_x_8) ;  /* 0x0000000400440947 */ /* 0x000fea0003800000 */
[----:B------:R-:W-:-:S13]  /*0e00*/  LOP3.LUT P0, RZ, R4, 0x7fffffff, R8, 0xc8, !PT ;  /* 0x7fffffff04ff7812 */ /* 0x000fda000780c808 */
[----:B------:R-:W-:Y:S05]  /*0e10*/  @!P0 BRA `(.L_x_9) ;  /* 0x0000000400348947 */ /* 0x000fea0003800000 */
[C---:B------:R-:W-:Y:S02]  /*0e20*/  FSETP.NEU.FTZ.AND P2, PT, |R5|.reuse, +INF , PT ;  /* 0x7f8000000500780b */ /* 0x040fe40003f5d200 */
[----:B------:R-:W-:Y:S02]  /*0e30*/  FSETP.NEU.FTZ.AND P1, PT, |R0|, +INF , PT ;  /* 0x7f8000000000780b */ /* 0x000fe40003f3d200 */
[----:B------:R-:W-:-:S11]  /*0e40*/  FSETP.NEU.FTZ.AND P0, PT, |R5|, +INF , PT ;  /* 0x7f8000000500780b */ /* 0x000fd60003f1d200 */
[----:B------:R-:W-:Y:S05]  /*0e50*/  @!P1 BRA !P2, `(.L_x_9) ;  /* 0x0000000400249947 */ /* 0x000fea0005000000 */
[----:B------:R-:W-:-:S04]  /*0e60*/  LOP3.LUT P2, RZ, R8, 0x7fffffff, RZ, 0xc0, !PT ;  /* 0x7fffffff08ff7812 */ /* 0x000fc8000784c0ff */
[----:B------:R-:W-:-:S13]  /*0e70*/  PLOP3.LUT P1, PT, P1, P2, PT, 0x2f, 0xf2 ;  /* 0x0000000000f2781c */ /* 0x000fda0000f24577 */
[----:B------:R-:W-:Y:S05]  /*0e80*/  @P1 BRA `(.L_x_10) ;  /* 0x0000000400101947 */ /* 0x000fea0003800000 */
[----:B------:R-:W-:-:S04]  /*0e90*/  LOP3.LUT P1, RZ, R4, 0x7fffffff, RZ, 0xc0, !PT ;  /* 0x7fffffff04ff7812 */ /* 0x000fc8000782c0ff */
[----:B------:R-:W-:-:S13]  /*0ea0*/  PLOP3.LUT P0, PT, P0, P1, PT, 0x2f, 0xf2 ;  /* 0x0000000000f2781c */ /* 0x000fda0000702577 */
[----:B------:R-:W-:Y:S05]  /*0eb0*/  @P0 BRA `(.L_x_11) ;  /* 0x0000000000f80947 */ /* 0x000fea0003800000 */
[----:B------:R-:W-:Y:S02]  /*0ec0*/  ISETP.GE.AND P0, PT, R10, RZ, PT ;  /* 0x000000ff0a00720c */ /* 0x000fe40003f06270 */
[----:B------:R-:W-:-:S11]  /*0ed0*/  ISETP.GE.AND P1, PT, R11, RZ, PT ;  /* 0x000000ff0b00720c */ /* 0x000fd60003f26270 */
[----:B------:R-:W-:Y:S01]  /*0ee0*/  @P0 MOV R9, RZ ;  /* 0x000000ff00090202 */ /* 0x000fe20000000f00 */
[----:B------:R-:W-:Y:S01]  /*0ef0*/  @!P0 FFMA R8, R5, 1.84467440737095516160e+19, RZ ;  /* 0x5f80000005088823 */ /* 0x000fe200000000ff */
[----:B------:R-:W-:Y:S01]  /*0f00*/  @!P0 MOV R9, 0xffffffc0 ;  /* 0xffffffc000098802 */ /* 0x000fe20000000f00 */
[----:B------:R-:W-:-:S03]  /*0f10*/  @!P1 FFMA R4, R0, 1.84467440737095516160e+19, RZ ;  /* 0x5f80000000049823 */ /* 0x000fc600000000ff */
[----:B------:R-:W-:-:S07]  /*0f20*/  @!P1 IADD3 R9, PT, PT, R9, 0x40, RZ ;  /* 0x0000004009099810 */ /* 0x000fce0007ffe0ff */
.L_x_7:
[----:B------:R-:W-:Y:S02]  /*0f30*/  LEA R5, R7, 0xc0800000, 0x17 ;  /* 0xc080000007057811 */ /* 0x000fe400078eb8ff */
[----:B------:R-:W-:Y:S02]  /*0f40*/  IADD3 R6, PT, PT, R6, -0x7f, RZ ;  /* 0xffffff8106067810 */ /* 0x000fe40007ffe0ff */
[----:B------:R-:W-:-:S03]  /*0f50*/  IADD3 R5, PT, PT, -R5, R4, RZ ;  /* 0x0000000405057210 */ /* 0x000fc60007ffe1ff */
[C---:B------:R-:W-:Y:S01]  /*0f60*/  IMAD R0, R6.reuse, -0x800000, R8 ;  /* 0xff80000006007824 */ /* 0x040fe200078e0208 */
[----:B------:R-:W0:Y:S01]  /*0f70*/  MUFU.RCP R4, R5 ;  /* 0x0000000500047308 */ /* 0x000e220000001000 */
[----:B------:R-:W-:Y:S01]  /*0f80*/  FADD.FTZ R11, -R5, -RZ ;  /* 0x800000ff050b7221 */ /* 0x000fe20000010100 */
[----:B------:R-:W-:-:S04]  /*0f90*/  IADD3 R6, PT, PT, R6, 0x7f, -R7 ;  /* 0x0000007f06067810 */ /* 0x000fc80007ffe807 */
[----:B------:R-:W-:Y:S01]  /*0fa0*/  IADD3 R9, PT, PT, R6, R9, RZ ;  /* 0x0000000906097210 */ /* 0x000fe20007ffe0ff */
[----:B0-----:R-:W-:-:S04]  /*0fb0*/  FFMA R13, R4, R11, 1 ;  /* 0x3f800000040d7423 */ /* 0x001fc8000000000b */
[----:B------:R-:W-:-:S04]  /*0fc0*/  FFMA R15, R4, R13, R4 ;  /* 0x0000000d040f7223 */ /* 0x000fc80000000004 */
[----:B------:R-:W-:-:S04]  /*0fd0*/  FFMA R4, R0, R15, RZ ;  /* 0x0000000f00047223 */ /* 0x000fc800000000ff */
[----:B------:R-:W-:-:S04]  /*0fe0*/  FFMA R13, R11, R4, R0 ;  /* 0x000000040b0d7223 */ /* 0x000fc80000000000 */
[----:B------:R-:W-:-:S04]  /*0ff0*/  FFMA R8, R15, R13, R4 ;  /* 0x0000000d0f087223 */ /* 0x000fc80000000004 */
[----:B------:R-:W-:-:S04]  /*1000*/  FFMA R11, R11, R8, R0 ;  /* 0x000000080b0b7223 */ /* 0x000fc80000000000 */
[----:B------:R-:W-:-:S05]  /*1010*/  FFMA R0, R15, R11, R8 ;  /* 0x0000000b0f007223 */ /* 0x000fca0000000008 */
[----:B------:R-:W-:-:S04]  /*1020*/  SHF.R.U32.HI R4, RZ, 0x17, R0 ;  /* 0x00000017ff047819 */ /* 0x000fc80000011600 */
[----:B------:R-:W-:-:S04]  /*1030*/  LOP3.LUT R4, R4, 0xff, RZ, 0xc0, !PT ;  /* 0x000000ff04047812 */ /* 0x000fc800078ec0ff */
[----:B------:R-:W-:-:S04]  /*1040*/  IADD3 R10, PT, PT, R4, R9, RZ ;  /* 0x00000009040a7210 */ /* 0x000fc80007ffe0ff */
[----:B------:R-:W-:-:S04]  /*1050*/  IADD3 R4, PT, PT, R10, -0x1, RZ ;  /* 0xffffffff0a047810 */ /* 0x000fc80007ffe0ff */
[----:B------:R-:W-:-:S13]  /*1060*/  ISETP.GE.U32.AND P0, PT, R4, 0xfe, PT ;  /* 0x000000fe0400780c */ /* 0x000fda0003f06070 */
[----:B------:R-:W-:Y:S05]  /*1070*/  @!P0 BRA `(.L_x_12) ;  /* 0x0000000000808947 */ /* 0x000fea0003800000 */
[----:B------:R-:W-:-:S13]  /*1080*/  ISETP.GT.AND P0, PT, R10, 0xfe, PT ;  /* 0x000000fe0a00780c */ /* 0x000fda0003f04270 */
[----:B------:R-:W-:Y:S05]  /*1090*/  @P0 BRA `(.L_x_13) ;  /* 0x00000000006c0947 */ /* 0x000fea0003800000 */
[----:B------:R-:W-:-:S13]  /*10a0*/  ISETP.GE.AND P0, PT, R10, 0x1, PT ;  /* 0x000000010a00780c */ /* 0x000fda0003f06270 */
[----:B------:R-:W-:Y:S05]  /*10b0*/  @P0 BRA `(.L_x_14) ;  /* 0x0000000000980947 */ /* 0x000fea0003800000 */
[----:B------:R-:W-:Y:S02]  /*10c0*/  ISETP.GE.AND P0, PT, R10, -0x18, PT ;  /* 0xffffffe80a00780c */ /* 0x000fe40003f06270 */
[----:B------:R-:W-:-:S11]  /*10d0*/  LOP3.LUT R0, R0, 0x80000000, RZ, 0xc0, !PT ;  /* 0x8000000000007812 */ /* 0x000fd600078ec0ff */
[----:B------:R-:W-:Y:S05]  /*10e0*/  @!P0 BRA `(.L_x_14) ;  /* 0x00000000008c8947 */ /* 0x000fea0003800000 */
[CCC-:B------:R-:W-:Y:S01]  /*10f0*/  FFMA.RZ R4, R15.reuse, R11.reuse, R8.reuse ;  /* 0x0000000b0f047223 */ /* 0x1c0fe2000000c008 */
[C---:B------:R-:W-:Y:S01]  /*1100*/  IADD3 R7, PT, PT, R10.reuse, 0x20, RZ ;  /* 0x000000200a077810 */ /* 0x040fe20007ffe0ff */
[CCC-:B------:R-:W-:Y:S01]  /*1110*/  FFMA.RM R5, R15.reuse, R11.reuse, R8.reuse ;  /* 0x0000000b0f057223 */ /* 0x1c0fe20000004008 */
[----:B------:R-:W-:Y:S02]  /*1120*/  ISETP.NE.AND P2, PT, R10, RZ, PT ;  /* 0x000000ff0a00720c */ /* 0x000fe40003f45270 */
[----:B------:R-:W-:Y:S01]  /*1130*/  LOP3.LUT R6, R4, 0x7fffff, RZ, 0xc0, !PT ;  /* 0x007fffff04067812 */ /* 0x000fe200078ec0ff */
[----:B------:R-:W-:Y:S01]  /*1140*/  FFMA.RP R4, R15, R11, R8 ;  /* 0x0000000b0f047223 */ /* 0x000fe20000008008 */
[----:B------:R-:W-:Y:S02]  /*1150*/  ISETP.NE.AND P1, PT, R10, RZ, PT ;  /* 0x000000ff0a00720c */ /* 0x000fe40003f25270 */
[----:B------:R-:W-:Y:S02]  /*1160*/  LOP3.LUT R6, R6, 0x800000, RZ, 0xfc, !PT ;  /* 0x0080000006067812 */ /* 0x000fe400078efcff */
[----:B------:R-:W-:-:S02]  /*1170*/  IADD3 R8, PT, PT, -R10, RZ, RZ ;  /* 0x000000ff0a087210 */ /* 0x000fc40007ffe1ff */
[----:B------:R-:W-:Y:S02]  /*1180*/  SHF.L.U32 R7, R6, R7, RZ ;  /* 0x0000000706077219 */ /* 0x000fe400000006ff */
[----:B------:R-:W-:Y:S02]  /*1190*/  FSETP.NEU.FTZ.AND P0, PT, R4, R5, PT ;  /* 0x000000050400720b */ /* 0x000fe40003f1d000 */
[----:B------:R-:W-:Y:S02]  /*11a0*/  SEL R5, R8, RZ, P2 ;  /* 0x000000ff08057207 */ /* 0x000fe40001000000 */
[----:B------:R-:W-:Y:S02]  /*11b0*/  ISETP.NE.AND P1, PT, R7, RZ, P1 ;  /* 0x000000ff0700720c */ /* 0x000fe40000f25270 */
[----:B------:R-:W-:Y:S02]  /*11c0*/  SHF.R.U32.HI R5, RZ, R5, R6 ;  /* 0x00000005ff057219 */ /* 0x000fe40000011606 */
[----:B------:R-:W-:-:S02]  /*11d0*/  PLOP3.LUT P0, PT, P0, P1, PT, 0xf8, 0x8f ;  /* 0x00000000008f781c */ /* 0x000fc40000703f70 */
[----:B------:R-:W-:Y:S02]  /*11e0*/  SHF.R.U32.HI R7, RZ, 0x1, R5 ;  /* 0x00000001ff077819 */ /* 0x000fe40000011605 */
[----:B------:R-:W-:-:S04]  /*11f0*/  SEL R4, RZ, 0x1, !P0 ;  /* 0x00000001ff047807 */ /* 0x000fc80004000000 */
[----:B------:R-:W-:-:S04]  /*1200*/  LOP3.LUT R4, R4, 0x1, R7, 0xf8, !PT ;  /* 0x0000000104047812 */ /* 0x000fc800078ef807 */
[----:B------:R-:W-:-:S04]  /*1210*/  LOP3.LUT R4, R4, R5, RZ, 0xc0, !PT ;  /* 0x0000000504047212 */ /* 0x000fc800078ec0ff */
[----:B------:R-:W-:-:S04]  /*1220*/  IADD3 R7, PT, PT, R7, R4, RZ ;  /* 0x0000000407077210 */ /* 0x000fc80007ffe0ff */
[----:B------:R-:W-:Y:S01]  /*1230*/  LOP3.LUT R0, R7, R0, RZ, 0xfc, !PT ;  /* 0x0000000007007212 */ /* 0x000fe200078efcff */
[----:B------:R-:W-:Y:S06]  /*1240*/  BRA `(.L_x_14) ;  /* 0x0000000000347947 */ /* 0x000fec0003800000 */
.L_x_13:
[----:B------:R-:W-:-:S04]  /*1250*/  LOP3.LUT R0, R0, 0x80000000, RZ, 0xc0, !PT ;  /* 0x8000000000007812 */ /* 0x000fc800078ec0ff */
[----:B------:R-:W-:Y:S01]  /*1260*/  LOP3.LUT R0, R0, 0x7f800000, RZ, 0xfc, !PT ;  /* 0x7f80000000007812 */ /* 0x000fe200078efcff */
[----:B------:R-:W-:Y:S06]  /*1270*/  BRA `(.L_x_14) ;  /* 0x0000000000287947 */ /* 0x000fec0003800000 */
.L_x_12:
[----:B------:R-:W-:Y:S01]  /*1280*/  LEA R0, R9, R0, 0x17 ;  /* 0x0000000009007211 */ /* 0x000fe200078eb8ff */
[----:B------:R-:W-:Y:S06]  /*1290*/  BRA `(.L_x_14) ;  /* 0x0000000000207947 */ /* 0x000fec0003800000 */
.L_x_11:
[----:B------:R-:W-:-:S04]  /*12a0*/  LOP3.LUT R0, R4, 0x80000000, R8, 0x48, !PT ;  /* 0x8000000004007812 */ /* 0x000fc800078e4808 */
[----:B------:R-:W-:Y:S01]  /*12b0*/  LOP3.LUT R0, R0, 0x7f800000, RZ, 0xfc, !PT ;  /* 0x7f80000000007812 */ /* 0x000fe200078efcff */
[----:B------:R-:W-:Y:S06]  /*12c0*/  BRA `(.L_x_14) ;  /* 0x0000000000147947 */ /* 0x000fec0003800000 */
.L_x_10:
[----:B------:R-:W-:Y:S01]  /*12d0*/  LOP3.LUT R0, R4, 0x80000000, R8, 0x48, !PT ;  /* 0x8000000004007812 */ /* 0x000fe200078e4808 */
[----:B------:R-:W-:Y:S06]  /*12e0*/  BRA `(.L_x_14) ;  /* 0x00000000000c7947 */ /* 0x000fec0003800000 */
.L_x_9:
[----:B------:R-:W0:Y:S01]  /*12f0*/  MUFU.RSQ R0, -QNAN ;  /* 0xffc0000000007908 */ /* 0x000e220000001400 */
[----:B------:R-:W-:Y:S05]  /*1300*/  BRA `(.L_x_14) ;  /* 0x0000000000047947 */ /* 0x000fea0003800000 */
.L_x_8:
[----:B------:R-:W-:-:S07]  /*1310*/  FADD.FTZ R0, R0, R5 ;  /* 0x0000000500007221 */ /* 0x000fce0000010000 */
.L_x_14:
[----:B------:R-:W-:Y:S01]  /*1320*/  HFMA2 R5, -RZ, RZ, 0, 0 ;  /* 0x00000000ff057431 */ /* 0x000fe200000001ff */
[----:B------:R-:W-:-:S04]  /*1330*/  MOV R4, R2 ;  /* 0x0000000200047202 */ /* 0x000fc80000000f00 */
[----:B0-----:R-:W-:Y:S05]  /*1340*/  RET.REL.NODEC R4 `(update_weights) ;  /* 0xffffffec042c7950 */ /* 0x001fea0003c3ffff */
.L_x_15:
[----:B------:R-:W-:-:S00]  /*1350*/  BRA `(.L_x_15) ;  /* 0xfffffffc00fc7947 */ /* 0x000fc0000383ffff */
[----:B------:R-:W-:-:S00]  /*1360*/  NOP ;  /* 0x0000000000007918 */ /* 0x000fc00000000000 */
        /* <DEDUP_REMOVED lines=9> */
.L_x_33:


//--------------------- .text.perturb_weights     --------------------------
	.section	.text.perturb_weights,"ax",@progbits
	.align	128
        .global         perturb_weights
        .type           perturb_weights,@function
        .size           perturb_weights,(.L_x_34 - perturb_weights)
        .other          perturb_weights,@"STO_CUDA_ENTRY STV_DEFAULT"
perturb_weights:
.text.perturb_weights:
[----:B------:R-:W-:Y:S01]  /*0000*/  LDC R1, c[0x0][0x37c] ;  /* 0x0000df00ff017b82 */ /* 0x000fe20000000800 */
[----:B------:R-:W0:Y:S07]  /*0010*/  S2R R3, SR_TID.X ;  /* 0x0000000000037919 */ /* 0x000e2e0000002100 */
[----:B------:R-:W0:Y:S01]  /*0020*/  S2UR UR6, SR_CTAID.X ;  /* 0x00000000000679c3 */ /* 0x000e220000002500 */
[----:B------:R-:W1:Y:S01]  /*0030*/  LDCU UR4, c[0x0][0x3a8] ;  /* 0x00007500ff0477ac */ /* 0x000e620008000800 */
[----:B------:R-:W1:Y:S06]  /*0040*/  LDCU UR5, c[0x0][0x3a4] ;  /* 0x00007480ff0577ac */ /* 0x000e6c0008000800 */
[----:B------:R-:W0:Y:S01]  /*0050*/  LDC R2, c[0x0][0x360] ;  /* 0x0000d800ff027b82 */ /* 0x000e220000000800 */
[----:B-1----:R-:W-:Y:S01]  /*0060*/  UIMAD UR4, UR4, UR5, URZ ;  /* 0x00000005040472a4 */ /* 0x002fe2000f8e02ff */
[----:B0-----:R-:W-:-:S05]  /*0070*/  IMAD R2, R2, UR6, R3 ;  /* 0x0000000602027c24 */ /* 0x001fca000f8e0203 */
[----:B------:R-:W-:-:S13]  /*0080*/  ISETP.GE.AND P0, PT, R2, UR4, PT ;  /* 0x0000000402007c0c */ /* 0x000fda000bf06270 */
[----:B------:R-:W-:Y:S05]  /*0090*/  @P0 EXIT ;  /* 0x000000000000094d */ /* 0x000fea0003800000 */
[----:B------:R-:W0:Y:S01]  /*00a0*/  LDC.64 R4, c[0x0][0x398] ;  /* 0x0000e600ff047b82 */ /* 0x000e220000000a00 */
[----:B------:R-:W1:Y:S01]  /*00b0*/  LDCU.64 UR4, c[0x0][0x358] ;  /* 0x00006b00ff0477ac */ /* 0x000e620008000a00 */
[----:B0-----:R-:W-:-:S05]  /*00c0*/  IMAD.WIDE R4, R2, 0x30, R4 ;  /* 0x0000003002047825 */ /* 0x001fca00078e0204 */
[----:B-1----:R-:W2:Y:S01]  /*00d0*/  LDG.E R0, desc[UR4][R4.64+0x18] ;  /* 0x0000180404007981 */ /* 0x002ea2000c1e1900 */
[----:B------:R-:W-:Y:S01]  /*00e0*/  BSSY.RECONVERGENT B0, `(.L_x_16) ;  /* 0x0000052000007945 */ /* 0x000fe20003800200 */
[----:B--2---:R-:W-:-:S13]  /*00f0*/  ISETP.NE.AND P0, PT, R0, 0x1, PT ;  /* 0x000000010000780c */ /* 0x004fda0003f05270 */
[----:B------:R-:W-:Y:S05]  /*0100*/  @!P0 BRA `(.L_x_17) ;  /* 0x0000000400348947 */ /* 0x000fea0003800000 */
[----:B------:R-:W2:Y:S04]  /*0110*/  LDG.E.64 R6, desc[UR4][R4.64] ;  /* 0x0000000404067981 */ /* 0x000ea8000c1e1b00 */
[----:B------:R-:W3:Y:S04]  /*0120*/  LDG.E.64 R8, desc[UR4][R4.64+0x10] ;  /* 0x0000100404087981 */ /* 0x000ee8000c1e1b00 */
[----:B------:R-:W4:Y:S01]  /*0130*/  LDG.E.64 R10, desc[UR4][R4.64+0x8] ;  /* 0x00000804040a7981 */ /* 0x000f22000c1e1b00 */
[----:B------:R-:W-:Y:S01]  /*0140*/  IMAD.MOV.U32 R14, RZ, RZ, 0x3e055027 ;  /* 0x3e055027ff0e7424 */ /* 0x000fe200078e00ff */
[----:B------:R-:W-:Y:S01]  /*0150*/  BSSY.RECONVERGENT B1, `(.L_x_18) ;  /* 0x000003f000017945 */ /* 0x000fe20003800200 */
[----:B--2---:R-:W-:-:S04]  /*0160*/  SHF.R.U32.HI R0, RZ, 0x2, R7 ;  /* 0x00000002ff007819 */ /* 0x004fc80000011607 */
[----:B------:R-:W-:Y:S01]  /*0170*/  LOP3.LUT R0, R0, R7, RZ, 0x3c, !PT ;  /* 0x0000000700007212 */ /* 0x000fe200078e3cff */
[----:B---3--:R0:W-:Y:S01]  /*0180*/  STG.E.64 desc[UR4][R4.64+0x8], R8 ;  /* 0x0000080804007986 */ /* 0x0081e2000c101b04 */
[----:B------:R-:W-:Y:S02]  /*0190*/  SHF.L.U32 R3, R9, 0x4, RZ ;  /* 0x0000000409037819 */ /* 0x000fe400000006ff */
[----:B------:R-:W-:-:S04]  /*01a0*/  SHF.L.U32 R7, R0, 0x1, RZ ;  /* 0x0000000100077819 */ /* 0x000fc800000006ff */
[----:B------:R-:W-:Y:S01]  /*01b0*/  LOP3.LUT R12, R0, R7, R3, 0x96, !PT ;  /* 0x00000007000c7212 */ /* 0x000fe200078e9603 */
[----:B------:R-:W-:-:S03]  /*01c0*/  IMAD.MOV.U32 R3, RZ, RZ, 0x2f800000 ;  /* 0x2f800000ff037424 */ /* 0x000fc600078e00ff */
[----:B------:R-:W-:-:S04]  /*01d0*/  LOP3.LUT R12, R12, R9, RZ, 0x3c, !PT ;  /* 0x000000090c0c7212 */ /* 0x000fc800078e3cff */
[----:B------:R-:W-:-:S04]  /*01e0*/  IADD3 R0, PT, PT, R6, 0x587c5, R12 ;  /* 0x000587c506007810 */ /* 0x000fc80007ffe00c */
[----:B------:R-:W-:-:S05]  /*01f0*/  I2FP.F32.U32 R0, R0 ;  /* 0x0000000000007245 */ /* 0x000fca0000201000 */
[----:B------:R-:W-:-:S05]  /*0200*/  FFMA R0, R0, R3, 1.1641532182693481445e-10 ;  /* 0x2f00000000007423 */ /* 0x000fca0000000003 */
[----:B------:R-:W-:-:S04]  /*0210*/  FSETP.GEU.AND P0, PT, R0, 1.175494350822287508e-38, PT ;  /* 0x008000000000780b */ /* 0x000fc80003f0e000 */
[----:B------:R-:W-:-:S09]  /*0220*/  FSEL R7, RZ, -23, P0 ;  /* 0xc1b80000ff077808 */ /* 0x000fd20000000000 */
[----:B------:R-:W-:-:S05]  /*0230*/  @!P0 FMUL R0, R0, 8388608 ;  /* 0x4b00000000008820 */ /* 0x000fca0000400000 */
[C---:B------:R-:W-:Y:S02]  /*0240*/  IADD3 R3, PT, PT, R0.reuse, -0x3f2aaaab, RZ ;  /* 0xc0d5555500037810 */ /* 0x040fe40007ffe0ff */
[----:B------:R-:W-:Y:S02]  /*0250*/  ISETP.GT.U32.AND P0, PT, R0, 0x7f7fffff, PT ;  /* 0x7f7fffff0000780c */ /* 0x000fe40003f04070 */
[----:B------:R-:W-:-:S04]  /*0260*/  LOP3.LUT R13, R3, 0xff800000, RZ, 0xc0, !PT ;  /* 0xff800000030d7812 */ /* 0x000fc800078ec0ff */
[----:B------:R-:W-:-:S05]  /*0270*/  IADD3 R3, PT, PT, R0, -R13, RZ ;  /* 0x8000000d00037210 */ /* 0x000fca0007ffe0ff */
[----:B------:R-:W-:Y:S01]  /*0280*/  FADD R15, R3, -1 ;  /* 0xbf800000030f7421 */ /* 0x000fe20000000000 */
[----:B----4-:R-:W-:-:S03]  /*0290*/  SHF.R.U32.HI R3, RZ, 0x2, R10 ;  /* 0x00000002ff037819 */ /* 0x010fc6000001160a */
[----:B------:R-:W-:Y:S01]  /*02a0*/  FFMA R14, R15, -R14, 0.14084610342979431152 ;  /* 0x3e1039f60f0e7423 */ /* 0x000fe2000000080e */
[----:B------:R-:W-:Y:S02]  /*02b0*/  LOP3.LUT R3, R3, R10, RZ, 0x3c, !PT ;  /* 0x0000000a03037212 */ /* 0x000fe400078e3cff */
[----:B------:R-:W-:Y:S01]  /*02c0*/  SHF.L.U32 R10, R12, 0x4, RZ ;  /* 0x000000040c0a7819 */ /* 0x000fe200000006ff */
[----:B------:R-:W-:-:S04]  /*02d0*/  FFMA R14, R15, R14, -0.12148627638816833496 ;  /* 0xbdf8cdcc0f0e7423 */ /* 0x000fc8000000000e */
[----:B------:R-:W-:-:S04]  /*02e0*/  FFMA R14, R15, R14, 0.13980610668659210205 ;  /* 0x3e0f29550f0e7423 */ /* 0x000fc8000000000e */
[----:B------:R-:W-:-:S04]  /*02f0*/  FFMA R14, R15, R14, -0.16684235632419586182 ;  /* 0xbe2ad8b90f0e7423 */ /* 0x000fc8000000000e */
[----:B------:R-:W-:-:S04]  /*0300*/  FFMA R14, R15, R14, 0.20012299716472625732 ;  /* 0x3e4ced0b0f0e7423 */ /* 0x000fc8000000000e */
[----:B------:R-:W-:-:S04]  /*0310*/  FFMA R14, R15, R14, -0.24999669194221496582 ;  /* 0xbe7fff220f0e7423 */ /* 0x000fc8000000000e */
[----:B------:R-:W-:-:S04]  /*0320*/  FFMA R14, R15, R14, 0.33333182334899902344 ;  /* 0x3eaaaa780f0e7423 */ /* 0x000fc8000000000e */
[C---:B------:R-:W-:Y:S01]  /*0330*/  FFMA R16, R15.reuse, R14, -0.5 ;  /* 0xbf0000000f107423 */ /* 0x040fe2000000000e */
[----:B------:R-:W-:Y:S01]  /*0340*/  I2FP.F32.S32 R14, R13 ;  /* 0x0000000d000e7245 */ /* 0x000fe20000201400 */
[----:B------:R-:W-:Y:S02]  /*0350*/  IMAD.MOV.U32 R13, RZ, RZ, 0x7f800000 ;  /* 0x7f800000ff0d7424 */ /* 0x000fe400078e00ff */
[----:B------:R-:W-:Y:S02]  /*0360*/  FMUL R16, R15, R16 ;  /* 0x000000100f107220 */ /* 0x000fe40000400000 */
[----:B------:R-:W-:Y:S01]  /*0370*/  FFMA R14, R14, 1.1920928955078125e-07, R7 ;  /* 0x340000000e0e7823 */ /* 0x000fe20000000007 */
[----:B------:R-:W-:Y:S01]  /*0380*/  SHF.L.U32 R7, R3, 0x1, RZ ;  /* 0x0000000103077819 */ /* 0x000fe200000006ff */
[----:B------:R-:W-:-:S03]  /*0390*/  FFMA R15, R15, R16, R15 ;  /* 0x000000100f0f7223 */ /* 0x000fc6000000000f */
[----:B------:R-:W-:Y:S01]  /*03a0*/  LOP3.LUT R7, R3, R7, R10, 0x96, !PT ;  /* 0x0000000703077212 */ /* 0x000fe200078e960a */
[----:B------:R-:W-:Y:S01]  /*03b0*/  FFMA R14, R14, 0.69314718246459960938, R15 ;  /* 0x3f3172180e0e7823 */ /* 0x000fe2000000000f */
[C---:B------:R-:W-:Y:S01]  /*03c0*/  @P0 FFMA R14, R0.reuse, R13, +INF ;  /* 0x7f800000000e0423 */ /* 0x040fe2000000000d */
[----:B------:R-:W-:Y:S02]  /*03d0*/  FSETP.NEU.AND P0, PT, R0, RZ, PT ;  /* 0x000000ff0000720b */ /* 0x000fe40003f0d000 */
[----:B------:R-:W-:Y:S01]  /*03e0*/  IADD3 R10, PT, PT, R6, 0xb0f8a, RZ ;  /* 0x000b0f8a060a7810 */ /* 0x000fe20007ffe0ff */
[----:B------:R-:W-:Y:S01]  /*03f0*/  FMUL R14, R14, -2 ;  /* 0xc00000000e0e7820 */ /* 0x000fe20000400000 */
[----:B------:R-:W-:-:S03]  /*0400*/  LOP3.LUT R13, R7, R12, RZ, 0x3c, !PT ;  /* 0x0000000c070d7212 */ /* 0x000fc600078e3cff */
[----:B------:R0:W-:Y:S01]  /*0410*/  STG.E.64 desc[UR4][R4.64], R10 ;  /* 0x0000000a04007986 */ /* 0x0001e2000c101b04 */
[----:B------:R-:W-:Y:S01]  /*0420*/  FSEL R14, R14, +INF , P0 ;  /* 0x7f8000000e0e7808 */ /* 0x000fe20000000000 */
[----:B------:R-:W-:Y:S02]  /*0430*/  IMAD.IADD R0, R13, 0x1, R10 ;  /* 0x000000010d007824 */ /* 0x000fe400078e020a */
[----:B------:R0:W-:Y:S01]  /*0440*/  STG.E.64 desc[UR4][R4.64+0x10], R12 ;  /* 0x0000100c04007986 */ /* 0x0001e2000c101b04 */
[----:B------:R-:W-:Y:S01]  /*0450*/  IADD3 R3, PT, PT, R14, -0xd000000, RZ ;  /* 0xf30000000e037810 */ /* 0x000fe20007ffe0ff */
[----:B------:R0:W1:Y:S01]  /*0460*/  MUFU.RSQ R7, R14 ;  /* 0x0000000e00077308 */ /* 0x0000620000001400 */
[----:B------:R-:W-:Y:S02]  /*0470*/  I2FP.F32.U32 R0, R0 ;  /* 0x0000000000007245 */ /* 0x000fe40000201000 */
[----:B------:R-:W-:Y:S01]  /*0480*/  ISETP.GT.U32.AND P0, PT, R3, 0x727fffff, PT ;  /* 0x727fffff0300780c */ /* 0x000fe20003f04070 */
[----:B------:R-:W-:-:S05]  /*0490*/  HFMA2 R3, -RZ, RZ, 0.1495361328125, 0.0004794597625732421875 ;  /* 0x30c90fdbff037431 */ /* 0x000fca00000001ff */
[----:B------:R-:W-:-:S07]  /*04a0*/  FFMA R3, R0, R3, 7.314590599882819788e-10 ;  /* 0x30490fdb00037423 */ /* 0x000fce0000000003 */
[----:B0-----:R-:W-:Y:S05]  /*04b0*/  @!P0 BRA `(.L_x_19) ;  /* 0x0000000000108947 */ /* 0x001fea0003800000 */
[----:B------:R-:W-:-:S07]  /*04c0*/  MOV R10, 0x4e0 ;  /* 0x000004e0000a7802 */ /* 0x000fce0000000f00 */
[----:B-1----:R-:W-:Y:S05]  /*04d0*/  CALL.REL.NOINC `($__internal_1_$__cuda_sm20_sqrt_rn_f32_slowpath) ;  /* 0x0000000000d47944 */ /* 0x002fea0003c00000 */
[----:B------:R-:W-:Y:S01]  /*04e0*/  MOV R0, R14 ;  /* 0x0000000e00007202 */ /* 0x000fe20000000f00 */
[----:B------:R-:W-:Y:S06]  /*04f0*/  BRA `(.L_x_20) ;  /* 0x0000000000107947 */ /* 0x000fec0003800000 */
.L_x_19:
[----:B-1----:R-:W-:Y:S01]  /*0500*/  FMUL.FTZ R9, R14, R7 ;  /* 0x000000070e097220 */ /* 0x002fe20000410000 */
[----:B------:R-:W-:-:S03]  /*0510*/  FMUL.FTZ R7, R7, 0.5 ;  /* 0x3f00000007077820 */ /* 0x000fc60000410000 */
[----:B------:R-:W-:-:S04]  /*0520*/  FFMA R0, -R9, R9, R14 ;  /* 0x0000000909007223 */ /* 0x000fc8000000010e */
[----:B------:R-:W-:-:S07]  /*0530*/  FFMA R0, R0, R7, R9 ;  /* 0x0000000700007223 */ /* 0x000fce0000000009 */
.L_x_20:
[----:B------:R-:W-:Y:S05]  /*0540*/  BSYNC.RECONVERGENT B1 ;  /* 0x0000000000017941 */ /* 0x000fea0003800200 */
.L_x_18:
[----:B------:R-:W-:Y:S01]  /*0550*/  FMUL.RZ R6, R3, 0.15915493667125701904 ;  /* 0x3e22f98303067820 */ /* 0x000fe2000040c000 */
[----:B------:R-:W-:-:S03]  /*0560*/  IMAD.MOV.U32 R9, RZ, RZ, 0x1 ;  /* 0x00000001ff097424 */ /* 0x000fc600078e00ff */
[----:B------:R-:W0:Y:S02]  /*0570*/  MUFU.COS R3, R6 ;  /* 0x0000000600037308 */ /* 0x000e240000000000 */
[----:B------:R1:W-:Y:S01]  /*0580*/  STG.E desc[UR4][R4.64+0x18], R9 ;  /* 0x0000180904007986 */ /* 0x0003e2000c101904 */
[----:B0-----:R-:W-:-:S05]  /*0590*/  FMUL R7, R3, R0 ;  /* 0x0000000003077220 */ /* 0x001fca0000400000 */
[----:B------:R-:W0:Y:S01]  /*05a0*/  MUFU.SIN R3, R6 ;  /* 0x0000000600037308 */ /* 0x000e220000000400 */
[----:B------:R1:W-:Y:S01]  /*05b0*/  STG.E desc[UR4][R4.64+0x20], R7 ;  /* 0x0000200704007986 */ /* 0x0003e2000c101904 */
[----:B0-----:R-:W-:Y:S01]  /*05c0*/  FMUL R0, R3, R0 ;  /* 0x0000000003007220 */ /* 0x001fe20000400000 */
[----:B-1----:R-:W-:Y:S06]  /*05d0*/  BRA `(.L_x_21) ;  /* 0x0000000000087947 */ /* 0x002fec0003800000 */
.L_x_17:
[----:B------:R0:W5:Y:S04]  /*05e0*/  LDG.E R0, desc[UR4][R4.64+0x20] ;  /* 0x0000200404007981 */ /* 0x000168000c1e1900 */
[----:B------:R0:W-:Y:S02]  /*05f0*/  STG.E desc[UR4][R4.64+0x18], RZ ;  /* 0x000018ff04007986 */ /* 0x0001e4000c101904 */
.L_x_21:
[----:B------:R-:W-:Y:S05]  /*0600*/  BSYNC.RECONVERGENT B0 ;  /* 0x0000000000007941 */ /* 0x000fea0003800200 */
.L_x_16:
[----:B------:R-:W1:Y:S01]  /*0610*/  LDC R9, c[0x0][0x3a4] ;  /* 0x0000e900ff097b82 */ /* 0x000e620000000800 */
[----:B------:R-:W-:Y:S01]  /*0620*/  IABS R6, R2 ;  /* 0x0000000200067213 */ /* 0x000fe20000000000 */
[----:B------:R-:W2:Y:S01]  /*0630*/  LDCU UR6, c[0x0][0x3a0] ;  /* 0x00007400ff0677ac */ /* 0x000ea20008000800 */
[----:B------:R-:W-:Y:S02]  /*0640*/  ISETP.GE.AND P2, PT, R2, RZ, PT ;  /* 0x000000ff0200720c */ /* 0x000fe40003f46270 */
[----:B-1----:R-:W-:-:S04]  /*0650*/  IABS R8, R9 ;  /* 0x0000000900087213 */ /* 0x002fc80000000000 */
[----:B------:R-:W1:Y:S08]  /*0660*/  I2F.RP R3, R8 ;  /* 0x0000000800037306 */ /* 0x000e700000209400 */
[----:B-1----:R-:W0:Y:S02]  /*0670*/  MUFU.RCP R3, R3 ;  /* 0x0000000300037308 */ /* 0x002e240000001000 */
[----:B0-----:R-:W-:-:S06]  /*0680*/  IADD3 R4, PT, PT, R3, 0xffffffe, RZ ;  /* 0x0ffffffe03047810 */ /* 0x001fcc0007ffe0ff */
[----:B------:R0:W1:Y:S02]  /*0690*/  F2I.FTZ.U32.TRUNC.NTZ R5, R4 ;  /* 0x0000000400057305 */ /* 0x000064000021f000 */
[----:B0-----:R-:W-:Y:S01]  /*06a0*/  IMAD.MOV.U32 R4, RZ, RZ, RZ ;  /* 0x000000ffff047224 */ /* 0x001fe200078e00ff */
[----:B-1----:R-:W-:-:S05]  /*06b0*/  IADD3 R7, PT, PT, RZ, -R5, RZ ;  /* 0x80000005ff077210 */ /* 0x002fca0007ffe0ff */
[----:B------:R-:W-:-:S04]  /*06c0*/  IMAD R7, R7, R8, RZ ;  /* 0x0000000807077224 */ /* 0x000fc800078e02ff */
[----:B------:R-:W-:-:S06]  /*06d0*/  IMAD.HI.U32 R5, R5, R7, R4 ;  /* 0x0000000705057227 */ /* 0x000fcc00078e0004 */
[----:B------:R-:W-:-:S05]  /*06e0*/  IMAD.HI.U32 R5, R5, R6, RZ ;  /* 0x0000000605057227 */ /* 0x000fca00078e00ff */
[----:B------:R-:W-:-:S05]  /*06f0*/  IADD3 R5, PT, PT, -R5, RZ, RZ ;  /* 0x000000ff05057210 */ /* 0x000fca0007ffe1ff */
[C---:B------:R-:W-:Y:S02]  /*0700*/  IMAD R3, R8.reuse, R5, R6 ;  /* 0x0000000508037224 */ /* 0x040fe400078e0206 */
[----:B------:R-:W0:Y:S03]  /*0710*/  LDC.64 R6, c[0x0][0x380] ;  /* 0x0000e000ff067b82 */ /* 0x000e260000000a00 */
[----:B------:R-:W-:-:S05]  /*0720*/  ISETP.GT.U32.AND P0, PT, R8, R3, PT ;  /* 0x000000030800720c */ /* 0x000fca0003f04070 */
[----:B------:R-:W1:Y:S08]  /*0730*/  LDC.64 R4, c[0x0][0x390] ;  /* 0x0000e400ff047b82 */ /* 0x000e700000000a00 */
[----:B------:R-:W-:Y:S02]  /*0740*/  @!P0 IADD3 R3, PT, PT, R3, -R8, RZ ;  /* 0x8000000803038210 */ /* 0x000fe40007ffe0ff */
[----:B------:R-:W-:-:S02]  /*0750*/  ISETP.NE.AND P0, PT, R9, RZ, PT ;  /* 0x000000ff0900720c */ /* 0x000fc40003f05270 */
[----:B------:R-:W-:-:S13]  /*0760*/  ISETP.GT.U32.AND P1, PT, R8, R3, PT ;  /* 0x000000030800720c */ /* 0x000fda0003f24070 */
[----:B------:R-:W-:-:S05]  /*0770*/  @!P1 IMAD.IADD R3, R3, 0x1, -R8 ;  /* 0x0000000103039824 */ /* 0x000fca00078e0a08 */
[----:B------:R-:W-:Y:S02]  /*0780*/  @!P2 IADD3 R3, PT, PT, -R3, RZ, RZ ;  /* 0x000000ff0303a210 */ /* 0x000fe40007ffe1ff */
[----:B------:R-:W-:Y:S02]  /*0790*/  @!P0 LOP3.LUT R3, RZ, R9, RZ, 0x33, !PT ;  /* 0x00000009ff038212 */ /* 0x000fe400078e33ff */
[----:B------:R-:W3:Y:S03]  /*07a0*/  LDC.64 R8, c[0x0][0x388] ;  /* 0x0000e200ff087b82 */ /* 0x000ee60000000a00 */
[----:B0-----:R-:W-:-:S06]  /*07b0*/  IMAD.WIDE R6, R3, 0x4, R6 ;  /* 0x0000000403067825 */ /* 0x001fcc00078e0206 */
[----:B------:R-:W2:Y:S01]  /*07c0*/  LDG.E.CONSTANT R7, desc[UR4][R6.64] ;  /* 0x0000000406077981 */ /* 0x000ea2000c1e9900 */
[----:B-1----:R-:W-:-:S05]  /*07d0*/  IMAD.WIDE R4, R2, 0x4, R4 ;  /* 0x0000000402047825 */ /* 0x002fca00078e0204 */
[----:B-----5:R-:W-:Y:S01]  /*07e0*/  STG.E desc[UR4][R4.64], R0 ;  /* 0x0000000004007986 */ /* 0x020fe2000c101904 */
[----:B---3--:R-:W-:-:S04]  /*07f0*/  IMAD.WIDE R2, R2, 0x4, R8 ;  /* 0x0000000402027825 */ /* 0x008fc800078e0208 */
[----:B--2---:R-:W-:-:S05]  /*0800*/  FFMA R9, R0, UR6, R7 ;  /* 0x0000000600097c23 */ /* 0x004fca0008000007 */
[----:B------:R-:W-:Y:S01]  /*0810*/  STG.E desc[UR4][R2.64], R9 ;  /* 0x0000000902007986 */ /* 0x000fe2000c101904 */
[----:B------:R-:W-:Y:S05]  /*0820*/  EXIT ;  /* 0x000000000000794d */ /* 0x000fea0003800000 */
        .weak           $__internal_1_$__cuda_sm20_sqrt_rn_f32_slowpath
        .type           $__internal_1_$__cuda_sm20_sqrt_rn_f32_slowpath,@function
        .size           $__internal_1_$__cuda_sm20_sqrt_rn_f32_slowpath,(.L_x_34 - $__internal_1_$__cuda_sm20_sqrt_rn_f32_slowpath)
$__internal_1_$__cuda_sm20_sqrt_rn_f32_slowpath:
[----:B------:R-:W-:-:S13]  /*0830*/  LOP3.LUT P0, RZ, R14, 0x7fffffff, RZ, 0xc0, !PT ;  /* 0x7fffffff0eff7812 */ /* 0x000fda000780c0ff */
[----:B------:R-:W-:Y:S05]  /*0840*/  @!P0 BRA `(.L_x_22) ;  /* 0x0000000000448947 */ /* 0x000fea0003800000 */
[----:B------:R-:W-:Y:S02]  /*0850*/  FSETP.GEU.FTZ.AND P0, PT, R14, RZ, PT ;  /* 0x000000ff0e00720b */ /* 0x000fe40003f1e000 */
[----:B------:R-:W-:-:S11]  /*0860*/  MOV R0, R14 ;  /* 0x0000000e00007202 */ /* 0x000fd60000000f00 */
[----:B------:R-:W-:Y:S01]  /*0870*/  @!P0 IMAD.MOV.U32 R14, RZ, RZ, 0x7fffffff ;  /* 0x7fffffffff0e8424 */ /* 0x000fe200078e00ff */
[----:B------:R-:W-:Y:S06]  /*0880*/  @!P0 BRA `(.L_x_22) ;  /* 0x0000000000348947 */ /* 0x000fec0003800000 */
[----:B------:R-:W-:-:S13]  /*0890*/  FSETP.GTU.FTZ.AND P0, PT, |R0|, +INF , PT ;  /* 0x7f8000000000780b */ /* 0x000fda0003f1c200 */
[----:B------:R-:W-:Y:S01]  /*08a0*/  @P0 FADD.FTZ R14, R0, 1 ;  /* 0x3f800000000e0421 */ /* 0x000fe20000010000 */
[----:B------:R-:W-:Y:S06]  /*08b0*/  @P0 BRA `(.L_x_22) ;  /* 0x0000000000280947 */ /* 0x000fec0003800000 */
[----:B------:R-:W-:-:S13]  /*08c0*/  FSETP.NEU.FTZ.AND P0, PT, |R0|, +INF , PT ;  /* 0x7f8000000000780b */ /* 0x000fda0003f1d200 */
[----:B------:R-:W-:Y:S01]  /*08d0*/  @P0 FFMA R6, R0, 1.84467440737095516160e+19, RZ ;  /* 0x5f80000000060823 */ /* 0x000fe200000000ff */
[----:B------:R-:W-:-:S03]  /*08e0*/  @!P0 MOV R14, R0 ;  /* 0x00000000000e8202 */ /* 0x000fc60000000f00 */
[----:B------:R-:W0:Y:S02]  /*08f0*/  @P0 MUFU.RSQ R7, R6 ;  /* 0x0000000600070308 */ /* 0x000e240000001400 */
[----:B0-----:R-:W-:Y:S01]  /*0900*/  @P0 FMUL.FTZ R9, R6, R7 ;  /* 0x0000000706090220 */ /* 0x001fe20000410000 */
[----:B------:R-:W-:-:S03]  /*0910*/  @P0 FMUL.FTZ R7, R7, 0.5 ;  /* 0x3f00000007070820 */ /* 0x000fc60000410000 */
[----:B------:R-:W-:-:S04]  /*0920*/  @P0 FADD.FTZ R8, -R9, -RZ ;  /* 0x800000ff09080221 */ /* 0x000fc80000010100 */
[----:B------:R-:W-:-:S04]  /*0930*/  @P0 FFMA R8, R9, R8, R6 ;  /* 0x0000000809080223 */ /* 0x000fc80000000006 */
[----:B------:R-:W-:-:S04]  /*0940*/  @P0 FFMA R7, R8, R7, R9 ;  /* 0x0000000708070223 */ /* 0x000fc80000000009 */
[----:B------:R-:W-:-:S07]  /*0950*/  @P0 FMUL.FTZ R14, R7, 2.3283064365386962891e-10 ;  /* 0x2f800000070e0820 */ /* 0x000fce0000410000 */
.L_x_22:
[----:B------:R-:W-:Y:S01]  /*0960*/  HFMA2 R7, -RZ, RZ, 0, 0 ;  /* 0x00000000ff077431 */ /* 0x000fe200000001ff */
[----:B------:R-:W-:-:S04]  /*0970*/  MOV R6, R10 ;  /* 0x0000000a00067202 */ /* 0x000fc80000000f00 */
[----:B------:R-:W-:Y:S05]  /*0980*/  RET.REL.NODEC R6 `(perturb_weights) ;  /* 0xfffffff4069c7950 */ /* 0x000fea0003c3ffff */
.L_x_23:
        /* <DEDUP_REMOVED lines=15> */
.L_x_34:


//--------------------- .text.init_rng_states     --------------------------
	.section	.text.init_rng_states,"ax",@progbits
	.align	128
        .global         init_rng_states
        .type           init_rng_states,@function
        .size           init_rng_states,(.L_x_37 - init_rng_states)
        .other          init_rng_states,@"STO_CUDA_ENTRY STV_DEFAULT"
init_rng_states:
.text.init_rng_states:
[----:B------:R-:W-:Y:S01]  /*0000*/  LDC R1, c[0x0][0x37c] ;  /* 0x0000df00ff017b82 */ /* 0x000fe20000000800 */
[----:B------:R-:W0:Y:S07]  /*0010*/  S2R R0, SR_TID.X ;  /* 0x0000000000007919 */ /* 0x000e2e0000002100 */
[----:B------:R-:W0:Y:S01]  /*0020*/  S2UR UR4, SR_CTAID.X ;  /* 0x00000000000479c3 */ /* 0x000e220000002500 */
[----:B------:R-:W1:Y:S07]  /*0030*/  LDCU UR5, c[0x0][0x390] ;  /* 0x00007200ff0577ac */ /* 0x000e6e0008000800 */
[----:B------:R-:W0:Y:S02]  /*0040*/  LDC R13, c[0x0][0x360] ;  /* 0x0000d800ff0d7b82 */ /* 0x000e240000000800 */
[----:B0-----:R-:W-:-:S05]  /*0050*/  IMAD R13, R13, UR4, R0 ;  /* 0x000000040d0d7c24 */ /* 0x001fca000f8e0200 */
[----:B-1----:R-:W-:-:S13]  /*0060*/  ISETP.GE.AND P0, PT, R13, UR5, PT ;  /* 0x000000050d007c0c */ /* 0x002fda000bf06270 */
[----:B------:R-:W-:Y:S05]  /*0070*/  @P0 EXIT ;  /* 0x000000000000094d */ /* 0x000fea0003800000 */
[----:B------:R-:W0:Y:S01]  /*0080*/  LDC.64 R2, c[0x0][0x388] ;  /* 0x0000e200ff027b82 */ /* 0x000e220000000a00 */
[----:B------:R-:W1:Y:S01]  /*0090*/  LDCU.64 UR4, c[0x0][0x358] ;  /* 0x00006b00ff0477ac */ /* 0x000e620008000a00 */
[----:B------:R-:W-:Y:S01]  /*00a0*/  ISETP.NE.AND P0, PT, R13, RZ, PT ;  /* 0x000000ff0d00720c */ /* 0x000fe20003f05270 */
[----:B------:R-:W-:Y:S05]  /*00b0*/  BSSY.RECONVERGENT B0, `(.L_x_24) ;  /* 0x00000e1000007945 */ /* 0x000fea0003800200 */
[----:B------:R-:W2:Y:S01]  /*00c0*/  LDC.64 R6, c[0x0][0x380] ;  /* 0x0000e000ff067b82 */ /* 0x000ea20000000a00 */
[----:B0-----:R-:W-:Y:S02]  /*00d0*/  LOP3.LUT R0, R2, 0xaad26b49, RZ, 0x3c, !PT ;  /* 0xaad26b4902007812 */ /* 0x001fe400078e3cff */
[----:B------:R-:W-:-:S03]  /*00e0*/  LOP3.LUT R2, R3, 0xf7dcefdd, RZ, 0x3c, !PT ;  /* 0xf7dcefdd03027812 */ /* 0x000fc600078e3cff */
[----:B------:R-:W-:Y:S02]  /*00f0*/  IMAD R0, R0, 0x4182bed5, RZ ;  /* 0x4182bed500007824 */ /* 0x000fe400078e02ff */
[----:B------:R-:W-:Y:S02]  /*0100*/  IMAD R3, R2, -0x658354e5, RZ ;  /* 0x9a7cab1b02037824 */ /* 0x000fe400078e02ff */
[----:B--2---:R-:W-:Y:S01]  /*0110*/  IMAD.WIDE R6, R13, 0x30, R6 ;  /* 0x000000300d067825 */ /* 0x004fe200078e0206 */
[C---:B------:R-:W-:Y:S02]  /*0120*/  LOP3.LUT R8, R0.reuse, 0x159a55e5, RZ, 0x3c, !PT ;  /* 0x159a55e500087812 */ /* 0x040fe400078e3cff */
[C---:B------:R-:W-:Y:S01]  /*0130*/  IADD3 R4, PT, PT, R0.reuse, 0x64f0c9, R3 ;  /* 0x0064f0c900047810 */ /* 0x040fe20007ffe003 */
[C---:B------:R-:W-:Y:S01]  /*0140*/  VIADD R5, R0.reuse, 0x75bcd15 ;  /* 0x075bcd1500057836 */ /* 0x040fe20000000000 */
[----:B------:R-:W-:Y:S01]  /*0150*/  LOP3.LUT R10, R3, 0x5491333, RZ, 0x3c, !PT ;  /* 0x05491333030a7812 */ /* 0x000fe200078e3cff */
[----:B------:R-:W-:-:S02]  /*0160*/  VIADD R11, R0, 0x583f19 ;  /* 0x00583f19000b7836 */ /* 0x000fc40000000000 */
[----:B------:R-:W-:Y:S01]  /*0170*/  VIADD R9, R3, 0x1f123bb5 ;  /* 0x1f123bb503097836 */ /* 0x000fe20000000000 */
[----:B-1----:R0:W-:Y:S04]  /*0180*/  STG.E.64 desc[UR4][R6.64], R4 ;  /* 0x0000000406007986 */ /* 0x0021e8000c101b04 */
[----:B------:R0:W-:Y:S04]  /*0190*/  STG.E.64 desc[UR4][R6.64+0x8], R8 ;  /* 0x0000080806007986 */ /* 0x0001e8000c101b04 */
[----:B------:R0:W-:Y:S01]  /*01a0*/  STG.E.64 desc[UR4][R6.64+0x10], R10 ;  /* 0x0000100a06007986 */ /* 0x0001e2000c101b04 */
[----:B------:R-:W-:Y:S05]  /*01b0*/  @!P0 BRA `(.L_x_25) ;  /* 0x0000000c00408947 */ /* 0x000fea0003800000 */
[----:B------:R-:W-:Y:S01]  /*01c0*/  SHF.R.S32.HI R0, RZ, 0x1f, R13 ;  /* 0x0000001fff007819 */ /* 0x000fe2000001140d */
[----:B------:R-:W-:-:S07]  /*01d0*/  IMAD.MOV.U32 R12, RZ, RZ, RZ ;  /* 0x000000ffff0c7224 */ /* 0x000fce00078e00ff */
.L_x_31:
[----:B-1----:R-:W-:Y:S01]  /*01e0*/  LOP3.LUT R2, R13, 0x3, RZ, 0xc0, !PT ;  /* 0x000000030d027812 */ /* 0x002fe200078ec0ff */
[----:B------:R-:W-:Y:S03]  /*01f0*/  BSSY.RECONVERGENT B1, `(.L_x_26) ;  /* 0x00000c6000017945 */ /* 0x000fe60003800200 */
[----:B------:R-:W-:-:S04]  /*0200*/  ISETP.NE.U32.AND P0, PT, R2, RZ, PT ;  /* 0x000000ff0200720c */ /* 0x000fc80003f05070 */
[----:B------:R-:W-:-:S13]  /*0210*/  ISETP.NE.AND.EX P0, PT, RZ, RZ, PT, P0 ;  /* 0x000000ffff00720c */ /* 0x000fda0003f05300 */
[----:B------:R-:W-:Y:S05]  /*0220*/  @!P0 BRA `(.L_x_27) ;  /* 0x0000000c00088947 */ /* 0x000fea0003800000 */
[----:B0-----:R-:W0:Y:S01]  /*0230*/  LDC.64 R8, c[0x4][RZ] ;  /* 0x01000000ff087b82 */ /* 0x001e220000000a00 */
[----:B------:R-:W-:Y:S02]  /*0240*/  IMAD.MOV.U32 R14, RZ, RZ, RZ ;  /* 0x000000ffff0e7224 */ /* 0x000fe400078e00ff */
[----:B0-----:R-:W-:-:S07]  /*0250*/  IMAD.WIDE.U32 R8, R12, 0xc80, R8 ;  /* 0x00000c800c087825 */ /* 0x001fce00078e0008 */
.L_x_30:
[----:B-1----:R-:W-:Y:S01]  /*0260*/  IMAD.MOV.U32 R15, RZ, RZ, RZ ;  /* 0x000000ffff0f7224 */ /* 0x002fe200078e00ff */
[----:B------:R-:W-:Y:S01]  /*0270*/  CS2R R2, SRZ ;  /* 0x0000000000027805 */ /* 0x000fe2000001ff00 */
[----:B------:R-:W-:Y:S01]  /*0280*/  IMAD.MOV.U32 R17, RZ, RZ, RZ ;  /* 0x000000ffff117224 */ /* 0x000fe200078e00ff */
[----:B------:R-:W-:-:S07]  /*0290*/  CS2R R4, SRZ ;  /* 0x0000000000047805 */ /* 0x000fce000001ff00 */
.L_x_29:
[----:B------:R-:W-:-:S05]  /*02a0*/  IMAD.WIDE.U32 R10, R17, 0x4, R6 ;  /* 0x00000004110a7825 */ /* 0x000fca00078e0006 */
[----:B------:R0:W5:Y:S01]  /*02b0*/  LDG.E R16, desc[UR4][R10.64+0x4] ;  /* 0x000004040a107981 */ /* 0x000162000c1e1900 */
[----:B------:R-:W-:-:S07]  /*02c0*/  IMAD.MOV.U32 R19, RZ, RZ, RZ ;  /* 0x000000ffff137224 */ /* 0x000fce00078e00ff */
.L_x_28:
[----:B-----5:R-:W-:Y:S01]  /*02d0*/  SHF.R.U32.HI R24, RZ, R19, R16 ;  /* 0x00000013ff187219 */ /* 0x020fe20000011610 */
[----:B0-----:R-:W-:-:S03]  /*02e0*/  IMAD.SHL.U32 R10, R17, 0x20, RZ ;  /* 0x00000020110a7824 */ /* 0x001fc600078e00ff */
[----:B------:R-:W-:Y:S01]  /*02f0*/  LOP3.LUT R11, R24, 0x1, RZ, 0xc0, !PT ;  /* 0x00000001180b7812 */ /* 0x000fe200078ec0ff */
[----:B------:R-:W-:-:S03]  /*0300*/  IMAD.IADD R10, R10, 0x1, R19 ;  /* 0x000000010a0a7824 */ /* 0x000fc600078e0213 */
[----:B------:R-:W-:Y:S01]  /*0310*/  ISETP.NE.U32.AND P0, PT, R11, 0x1, PT ;  /* 0x000000010b00780c */ /* 0x000fe20003f05070 */
[----:B------:R-:W-:-:S03]  /*0320*/  IMAD R11, R10, 0x5, RZ ;  /* 0x000000050a0b7824 */ /* 0x000fc600078e02ff */
[----:B------:R-:W-:Y:S01]  /*0330*/  R2P PR, R24, 0x7e ;  /* 0x0000007e18007804 */ /* 0x000fe20000000000 */
[----:B------:R-:W-:-:S08]  /*0340*/  IMAD.WIDE.U32 R10, R11, 0x4, R8 ;  /* 0x000000040b0a7825 */ /* 0x000fd000078e0008 */
[----:B------:R-:W2:Y:S04]  /*0350*/  @!P0 LDG.E R18, desc[UR4][R10.64] ;  /* 0x000000040a128981 */ /* 0x000ea8000c1e1900 */
[----:B------:R-:W3:Y:S04]  /*0360*/  @!P0 LDG.E R20, desc[UR4][R10.64+0x10] ;  /* 0x000010040a148981 */ /* 0x000ee8000c1e1900 */
[----:B------:R-:W4:Y:S04]  /*0370*/  @P1 LDG.E R22, desc[UR4][R10.64+0x14] ;  /* 0x000014040a161981 */ /* 0x000f28000c1e1900 */
[----:B------:R-:W4:Y:S04]  /*0380*/  @P2 LDG.E R26, desc[UR4][R10.64+0x28] ;  /* 0x000028040a1a2981 */ /* 0x000f28000c1e1900 */
[----:B------:R-:W4:Y:S04]  /*0390*/  @!P0 LDG.E R21, desc[UR4][R10.64+0x4] ;  /* 0x000004040a158981 */ /* 0x000f28000c1e1900 */
[----:B------:R-:W4:Y:S04]  /*03a0*/  @!P0 LDG.E R23, desc[UR4][R10.64+0xc] ;  /* 0x00000c040a178981 */ /* 0x000f28000c1e1900 */
[----:B------:R-:W4:Y:S04]  /*03b0*/  @P1 LDG.E R25, desc[UR4][R10.64+0x18] ;  /* 0x000018040a191981 */ /* 0x000f28000c1e1900 */
[----:B------:R-:W4:Y:S04]  /*03c0*/  @P3 LDG.E R28, desc[UR4][R10.64+0x3c] ;  /* 0x00003c040a1c3981 */ /* 0x000f28000c1e1900 */
[----:B------:R-:W4:Y:S01]  /*03d0*/  @P6 LDG.E R27, desc[UR4][R10.64+0x7c] ;  /* 0x00007c040a1b6981 */ /* 0x000f22000c1e1900 */
[----:B--2---:R-:W-:-:S03]  /*03e0*/  @!P0 LOP3.LUT R15, R15, R18, RZ, 0x3c, !PT ;  /* 0x000000120f0f8212 */ /* 0x004fc600078e3cff */
[----:B------:R-:W2:Y:S01]  /*03f0*/  @!P0 LDG.E R18, desc[UR4][R10.64+0x8] ;  /* 0x000008040a128981 */ /* 0x000ea2000c1e1900 */
[----:B---3--:R-:W-:-:S03]  /*0400*/  @!P0 LOP3.LUT R3, R3, R20, RZ, 0x3c, !PT ;  /* 0x0000001403038212 */ /* 0x008fc600078e3cff */
[----:B------:R-:W3:Y:S01]  /*0410*/  @P1 LDG.E R20, desc[UR4][R10.64+0x24] ;  /* 0x000024040a141981 */ /* 0x000ee2000c1e1900 */
[----:B----4-:R-:W-:-:S03]  /*0420*/  @P1 LOP3.LUT R15, R15, R22, RZ, 0x3c, !PT ;  /* 0x000000160f0f1212 */ /* 0x010fc600078e3cff */
[----:B------:R-:W4:Y:S01]  /*0430*/  @P2 LDG.E R22, desc[UR4][R10.64+0x38] ;  /* 0x000038040a162981 */ /* 0x000f22000c1e1900 */
[----:B------:R-:W-:-:S03]  /*0440*/  @P2 LOP3.LUT R15, R15, R26, RZ, 0x3c, !PT ;  /* 0x0000001a0f0f2212 */ /* 0x000fc600078e3cff */
[----:B------:R-:W4:Y:S01]  /*0450*/  @P4 LDG.E R26, desc[UR4][R10.64+0x50] ;  /* 0x000050040a1a4981 */ /* 0x000f22000c1e1900 */
[----:B------:R-:W-:-:S03]  /*0460*/  @!P0 LOP3.LUT R4, R4, R21, RZ, 0x3c, !PT ;  /* 0x0000001504048212 */ /* 0x000fc600078e3cff */
[----:B------:R-:W4:Y:S01]  /*0470*/  @P1 LDG.E R21, desc[UR4][R10.64+0x20] ;  /* 0x000020040a151981 */ /* 0x000f22000c1e1900 */
[----:B------:R-:W-:-:S03]  /*0480*/  @!P0 LOP3.LUT R2, R2, R23, RZ, 0x3c, !PT ;  /* 0x0000001702028212 */ /* 0x000fc600078e3cff */
[----:B------:R-:W4:Y:S01]  /*0490*/  @P2 LDG.E R23, desc[UR4][R10.64+0x2c] ;  /* 0x00002c040a172981 */ /* 0x000f22000c1e1900 */
[----:B------:R-:W-:-:S03]  /*04a0*/  @P1 LOP3.LUT R4, R4, R25, RZ, 0x3c, !PT ;  /* 0x0000001904041212 */ /* 0x000fc600078e3cff */
[----:B------:R-:W4:Y:S01]  /*04b0*/  @P2 LDG.E R25, desc[UR4][R10.64+0x34] ;  /* 0x000034040a192981 */ /* 0x000f22000c1e1900 */
[----:B--2---:R-:W-:-:S03]  /*04c0*/  @!P0 LOP3.LUT R5, R5, R18, RZ, 0x3c, !PT ;  /* 0x0000001205058212 */ /* 0x004fc600078e3cff */
[----:B------:R-:W2:Y:S01]  /*04d0*/  @P1 LDG.E R18, desc[UR4][R10.64+0x1c] ;  /* 0x00001c040a121981 */ /* 0x000ea2000c1e1900 */
[----:B---3--:R-:W-:-:S03]  /*04e0*/  @P1 LOP3.LUT R3, R3, R20, RZ, 0x3c, !PT ;  /* 0x0000001403031212 */ /* 0x008fc600078e3cff */
[----:B------:R-:W3:Y:S01]  /*04f0*/  @P2 LDG.E R20, desc[UR4][R10.64+0x30] ;  /* 0x000030040a142981 */ /* 0x000ee2000c1e1900 */
[----:B----4-:R-:W-:-:S03]  /*0500*/  @P2 LOP3.LUT R3, R3, R22, RZ, 0x3c, !PT ;  /* 0x0000001603032212 */ /* 0x010fc600078e3cff */
[----:B------:R-:W4:Y:S01]  /*0510*/  @P3 LDG.E R22, desc[UR4][R10.64+0x4c] ;  /* 0x00004c040a163981 */ /* 0x000f22000c1e1900 */
[----:B------:R-:W-:-:S04]  /*0520*/  @P3 LOP3.LUT R15, R15, R28, RZ, 0x3c, !PT ;  /* 0x0000001c0f0f3212 */ /* 0x000fc800078e3cff */
[----:B------:R-:W-:Y:S02]  /*0530*/  @P4 LOP3.LUT R15, R15, R26, RZ, 0x3c, !PT ;  /* 0x0000001a0f0f4212 */ /* 0x000fe400078e3cff */
[----:B------:R-:W-:Y:S01]  /*0540*/  @P1 LOP3.LUT R2, R2, R21, RZ, 0x3c, !PT ;  /* 0x0000001502021212 */ /* 0x000fe200078e3cff */
[----:B------:R-:W4:Y:S04]  /*0550*/  @P5 LDG.E R26, desc[UR4][R10.64+0x64] ;  /* 0x000064040a1a5981 */ /* 0x000f28000c1e1900 */
[----:B------:R-:W4:Y:S01]  /*0560*/  @P3 LDG.E R21, desc[UR4][R10.64+0x40] ;  /* 0x000040040a153981 */ /* 0x000f22000c1e1900 */
[----:B------:R-:W-:Y:S02]  /*0570*/  @P2 LOP3.LUT R4, R4, R23, RZ, 0x3c, !PT ;  /* 0x0000001704042212 */ /* 0x000fe400078e3cff */
[----:B------:R-:W-:Y:S01]  /*0580*/  @P2 LOP3.LUT R2, R2, R25, RZ, 0x3c, !PT ;  /* 0x0000001902022212 */ /* 0x000fe200078e3cff */
[----:B------:R-:W4:Y:S04]  /*0590*/  @P3 LDG.E R23, desc[UR4][R10.64+0x48] ;  /* 0x000048040a173981 */ /* 0x000f28000c1e1900 */
[----:B------:R-:W4:Y:S01]  /*05a0*/  @P4 LDG.E R25, desc[UR4][R10.64+0x54] ;  /* 0x000054040a194981 */ /* 0x000f22000c1e1900 */
[----:B--2---:R-:W-:-:S03]  /*05b0*/  @P1 LOP3.LUT R5, R5, R18, RZ, 0x3c, !PT ;  /* 0x0000001205051212 */ /* 0x004fc600078e3cff */
[----:B------:R-:W2:Y:S01]  /*05c0*/  @P3 LDG.E R18, desc[UR4][R10.64+0x44] ;  /* 0x000044040a123981 */ /* 0x000ea2000c1e1900 */
[----:B---3--:R-:W-:-:S03]  /*05d0*/  @P2 LOP3.LUT R5, R5, R20, RZ, 0x3c, !PT ;  /* 0x0000001405052212 */ /* 0x008fc600078e3cff */
[----:B------:R-:W3:Y:S01]  /*05e0*/  @P4 LDG.E R20, desc[UR4][R10.64+0x58] ;  /* 0x000058040a144981 */ /* 0x000ee2000c1e1900 */
[----:B----4-:R-:W-:-:S03]  /*05f0*/  @P3 LOP3.LUT R3, R3, R22, RZ, 0x3c, !PT ;  /* 0x0000001603033212 */ /* 0x010fc600078e3cff */
[----:B------:R-:W4:Y:S01]  /*0600*/  @P4 LDG.E R22, desc[UR4][R10.64+0x60] ;  /* 0x000060040a164981 */ /* 0x000f22000c1e1900 */
[----:B------:R-:W-:Y:S02]  /*0610*/  LOP3.LUT P0, RZ, R24, 0x80, RZ, 0xc0, !PT ;  /* 0x0000008018ff7812 */ /* 0x000fe4000780c0ff */
[----:B------:R-:W-:Y:S02]  /*0620*/  @P5 LOP3.LUT R15, R15, R26, RZ, 0x3c, !PT ;  /* 0x0000001a0f0f5212 */ /* 0x000fe400078e3cff */
[----:B------:R-:W4:Y:S01]  /*0630*/  @P6 LDG.E R26, desc[UR4][R10.64+0x78] ;  /* 0x000078040a1a6981 */ /* 0x000f22000c1e1900 */
[----:B------:R-:W-:-:S03]  /*0640*/  @P3 LOP3.LUT R4, R4, R21, RZ, 0x3c, !PT ;  /* 0x0000001504043212 */ /* 0x000fc600078e3cff */
[----:B------:R-:W4:Y:S01]  /*0650*/  @P4 LDG.E R21, desc[UR4][R10.64+0x5c] ;  /* 0x00005c040a154981 */ /* 0x000f22000c1e1900 */
[----:B------:R-:W-:-:S03]  /*0660*/  @P3 LOP3.LUT R2, R2, R23, RZ, 0x3c, !PT ;  /* 0x0000001702023212 */ /* 0x000fc600078e3cff */
[----:B------:R-:W4:Y:S01]  /*0670*/  @P5 LDG.E R23, desc[UR4][R10.64+0x68] ;  /* 0x000068040a175981 */ /* 0x000f22000c1e1900 */
[----:B------:R-:W-:-:S03]  /*0680*/  @P4 LOP3.LUT R4, R4, R25, RZ, 0x3c, !PT ;  /* 0x0000001904044212 */ /* 0x000fc600078e3cff */
[----:B------:R-:W4:Y:S01]  /*0690*/  @P5 LDG.E R25, desc[UR4][R10.64+0x70] ;  /* 0x000070040a195981 */ /* 0x000f22000c1e1900 */
[----:B--2---:R-:W-:-:S03]  /*06a0*/  @P3 LOP3.LUT R5, R5, R18, RZ, 0x3c, !PT ;  /* 0x0000001205053212 */ /* 0x004fc600078e3cff */
[----:B------:R-:W2:Y:S01]  /*06b0*/  @P5 LDG.E R18, desc[UR4][R10.64+0x6c] ;  /* 0x00006c040a125981 */ /* 0x000ea2000c1e1900 */
[----:B---3--:R-:W-:-:S03]  /*06c0*/  @P4 LOP3.LUT R5, R5, R20, RZ, 0x3c, !PT ;  /* 0x0000001405054212 */ /* 0x008fc600078e3cff */
[----:B------:R-:W3:Y:S01]  /*06d0*/  @P5 LDG.E R20, desc[UR4][R10.64+0x74] ;  /* 0x000074040a145981 */ /* 0x000ee2000c1e1900 */
[----:B----4-:R-:W-:-:S03]  /*06e0*/  @P4 LOP3.LUT R3, R3, R22, RZ, 0x3c, !PT ;  /* 0x0000001603034212 */ /* 0x010fc600078e3cff */
[----:B------:R-:W4:Y:S01]  /*06f0*/  @P0 LDG.E R22, desc[UR4][R10.64+0x8c] ;  /* 0x00008c040a160981 */ /* 0x000f22000c1e1900 */
[----:B------:R-:W-:-:S03]  /*0700*/  @P6 LOP3.LUT R15, R15, R26, RZ, 0x3c, !PT ;  /* 0x0000001a0f0f6212 */ /* 0x000fc600078e3cff */
        /* <DEDUP_REMOVED lines=13> */
[----:B------:R-:W-:Y:S02]  /*07e0*/  @P6 LOP3.LUT R4, R4, R27, RZ, 0x3c, !PT ;  /* 0x0000001b04046212 */ /* 0x000fe400078e3cff */
[----:B------:R-:W-:Y:S02]  /*07f0*/  @P6 LOP3.LUT R2, R2, R21, RZ, 0x3c, !PT ;  /* 0x0000001502026212 */ /* 0x000fe400078e3cff */
[----:B------:R-:W-:Y:S02]  /*0800*/  @P0 LOP3.LUT R4, R4, R23, RZ, 0x3c, !PT ;  /* 0x0000001704040212 */ /* 0x000fe400078e3cff */
[----:B------:R-:W-:Y:S02]  /*0810*/  @P0 LOP3.LUT R2, R2, R25, RZ, 0x3c, !PT ;  /* 0x0000001902020212 */ /* 0x000fe400078e3cff */
[----:B--2---:R-:W-:Y:S02]  /*0820*/  @P6 LOP3.LUT R5, R5, R18, RZ, 0x3c, !PT ;  /* 0x0000001205056212 */ /* 0x004fe400078e3cff */
[----:B---3--:R-:W-:-:S02]  /*0830*/  @P6 LOP3.LUT R3, R3, R20, RZ, 0x3c, !PT ;  /* 0x0000001403036212 */ /* 0x008fc400078e3cff */
[----:B----4-:R-:W-:Y:S02]  /*0840*/  @P0 LOP3.LUT R5, R5, R22, RZ, 0x3c, !PT ;  /* 0x0000001605050212 */ /* 0x010fe400078e3cff */
[----:B------:R-:W-:Y:S02]  /*0850*/  @P0 LOP3.LUT R3, R3, R26, RZ, 0x3c, !PT ;  /* 0x0000001a03030212 */ /* 0x000fe400078e3cff */
[----:B------:R-:W-:-:S13]  /*0860*/  R2P PR, R24.B1, 0x7f ;  /* 0x0000007f18007804 */ /* 0x000fda0000001000 */
[----:B------:R-:W2:Y:S04]  /*0870*/  @P0 LDG.E R18, desc[UR4][R10.64+0xa0] ;  /* 0x0000a0040a120981 */ /* 0x000ea8000c1e1900 */
[----:B------:R-:W3:Y:S04]  /*0880*/  @P1 LDG.E R22, desc[UR4][R10.64+0xb4] ;  /* 0x0000b4040a161981 */ /* 0x000ee8000c1e1900 */
[----:B------:R-:W4:Y:S04]  /*0890*/  @P2 LDG.E R26, desc[UR4][R10.64+0xc8] ;  /* 0x0000c8040a1a2981 */ /* 0x000f28000c1e1900 */
[----:B------:R-:W4:Y:S04]  /*08a0*/  @P3 LDG.E R28, desc[UR4][R10.64+0xdc] ;  /* 0x0000dc040a1c3981 */ /* 0x000f28000c1e1900 */
[----:B------:R-:W4:Y:S04]  /*08b0*/  @P0 LDG.E R23, desc[UR4][R10.64+0xa4] ;  /* 0x0000a4040a170981 */ /* 0x000f28000c1e1900 */
[----:B------:R-:W4:Y:S04]  /*08c0*/  @P0 LDG.E R20, desc[UR4][R10.64+0xa8] ;  /* 0x0000a8040a140981 */ /* 0x000f28000c1e1900 */
[----:B------:R-:W4:Y:S04]  /*08d0*/  @P4 LDG.E R25, desc[UR4][R10.64+0xf0] ;  /* 0x0000f0040a194981 */ /* 0x000f28000c1e1900 */
        /* <DEDUP_REMOVED lines=21> */
[----:B------:R-:W-:Y:S02]  /*0a30*/  LOP3.LUT P0, RZ, R24, 0x8000, RZ, 0xc0, !PT ;  /* 0x0000800018ff7812 */ /* 0x000fe4000780c0ff */
[----:B----4-:R-:W-:Y:S01]  /*0a40*/  @P5 LOP3.LUT R15, R15, R26, RZ, 0x3c, !PT ;  /* 0x0000001a0f0f5212 */ /* 0x010fe200078e3cff */
[----:B------:R-:W4:Y:S04]  /*0a50*/  @P3 LDG.E R24, desc[UR4][R10.64+0xe4] ;  /* 0x0000e4040a183981 */ /* 0x000f28000c1e1900 */
[----:B------:R-:W2:Y:S01]  /*0a60*/  @P6 LDG.E R26, desc[UR4][R10.64+0x118] ;  /* 0x000118040a1a6981 */ /* 0x000ea2000c1e1900 */
        /* <DEDUP_REMOVED lines=8> */
[----:B---3--:R-:W-:-:S03]  /*0af0*/  @P2 LOP3.LUT R3, R3, R22, RZ, 0x3c, !PT ;  /* 0x0000001603032212 */ /* 0x008fc600078e3cff */
[----:B------:R-:W3:Y:S01]  /*0b00*/  @P4 LDG.E R22, desc[UR4][R10.64+0x100] ;  /* 0x000100040a164981 */ /* 0x000ee2000c1e1900 */
[----:B--2---:R-:W-:-:S03]  /*0b10*/  @P6 LOP3.LUT R15, R15, R26, RZ, 0x3c, !PT ;  /* 0x0000001a0f0f6212 */ /* 0x004fc600078e3cff */
[----:B------:R-:W2:Y:S01]  /*0b20*/  @P0 LDG.E R26, desc[UR4][R10.64+0x12c] ;  /* 0x00012c040a1a0981 */ /* 0x000ea2000c1e1900 */
[----:B----4-:R-:W-:-:S03]  /*0b30*/  @P2 LOP3.LUT R2, R2, R23, RZ, 0x3c, !PT ;  /* 0x0000001702022212 */ /* 0x010fc600078e3cff */
[----:B------:R-:W4:Y:S01]  /*0b40*/  @P4 LDG.E R23, desc[UR4][R10.64+0xfc] ;  /* 0x0000fc040a174981 */ /* 0x000f22000c1e1900 */
[----:B------:R-:W-:-:S03]  /*0b50*/  @P2 LOP3.LUT R5, R5, R20, RZ, 0x3c, !PT ;  /* 0x0000001405052212 */ /* 0x000fc600078e3cff */
[----:B------:R-:W4:Y:S01]  /*0b60*/  @P4 LDG.E R20, desc[UR4][R10.64+0xf8] ;  /* 0x0000f8040a144981 */ /* 0x000f22000c1e1900 */
[----:B------:R-:W-:Y:S02]  /*0b70*/  @P3 LOP3.LUT R2, R2, R27, RZ, 0x3c, !PT ;  /* 0x0000001b02023212 */ /* 0x000fe400078e3cff */
[----:B------:R-:W-:Y:S01]  /*0b80*/  @P3 LOP3.LUT R4, R4, R25, RZ, 0x3c, !PT ;  /* 0x0000001904043212 */ /* 0x000fe200078e3cff */
[----:B------:R-:W4:Y:S01]  /*0b90*/  @P5 LDG.E R27, desc[UR4][R10.64+0x110] ;  /* 0x000110040a1b5981 */ /* 0x000f22000c1e1900 */
[----:B------:R-:W-:-:S03]  /*0ba0*/  @P3 LOP3.LUT R5, R5, R24, RZ, 0x3c, !PT ;  /* 0x0000001805053212 */ /* 0x000fc600078e3cff */
[----:B------:R-:W4:Y:S04]  /*0bb0*/  @P5 LDG.E R25, desc[UR4][R10.64+0x108] ;  /* 0x000108040a195981 */ /* 0x000f28000c1e1900 */
        /* <DEDUP_REMOVED lines=19> */
[----:B------:R-:W-:-:S05]  /*0cf0*/  VIADD R19, R19, 0x10 ;  /* 0x0000001013137836 */ /* 0x000fca0000000000 */
[----:B------:R-:W-:Y:S02]  /*0d00*/  ISETP.NE.AND P1, PT, R19, 0x20, PT ;  /* 0x000000201300780c */ /* 0x000fe40003f25270 */
[----:B------:R-:W-:Y:S02]  /*0d10*/  @P5 LOP3.LUT R3, R3, R18, RZ, 0x3c, !PT ;  /* 0x0000001203035212 */ /* 0x000fe400078e3cff */
[----:B------:R-:W-:Y:S02]  /*0d20*/  @P6 LOP3.LUT R4, R4, R21, RZ, 0x3c, !PT ;  /* 0x0000001504046212 */ /* 0x000fe400078e3cff */
[----:B---3--:R-:W-:-:S04]  /*0d30*/  @P6 LOP3.LUT R3, R3, R22, RZ, 0x3c, !PT ;  /* 0x0000001603036212 */ /* 0x008fc800078e3cff */
[----:B--2---:R-:W-:Y:S02]  /*0d40*/  @P0 LOP3.LUT R3, R3, R26, RZ, 0x3c, !PT ;  /* 0x0000001a03030212 */ /* 0x004fe400078e3cff */
[----:B----4-:R-:W-:Y:S02]  /*0d50*/  @P6 LOP3.LUT R2, R2, R23, RZ, 0x3c, !PT ;  /* 0x0000001702026212 */ /* 0x010fe400078e3cff */
[----:B------:R-:W-:Y:S02]  /*0d60*/  @P6 LOP3.LUT R5, R5, R20, RZ, 0x3c, !PT ;  /* 0x0000001405056212 */ /* 0x000fe400078e3cff */
[----:B------:R-:W-:Y:S02]  /*0d70*/  @P0 LOP3.LUT R2, R2, R27, RZ, 0x3c, !PT ;  /* 0x0000001b02020212 */ /* 0x000fe400078e3cff */
[----:B------:R-:W-:Y:S02]  /*0d80*/  @P0 LOP3.LUT R4, R4, R25, RZ, 0x3c, !PT ;  /* 0x0000001904040212 */ /* 0x000fe400078e3cff */
[----:B------:R-:W-:Y:S01]  /*0d90*/  @P0 LOP3.LUT R5, R5, R24, RZ, 0x3c, !PT ;  /* 0x0000001805050212 */ /* 0x000fe200078e3cff */
[----:B------:R-:W-:Y:S06]  /*0da0*/  @P1 BRA `(.L_x_28) ;  /* 0xfffffff400481947 */ /* 0x000fec000383ffff */
[----:B------:R-:W-:-:S05]  /*0db0*/  VIADD R17, R17, 0x1 ;  /* 0x0000000111117836 */ /* 0x000fca0000000000 */
[----:B------:R-:W-:-:S13]  /*0dc0*/  ISETP.NE.AND P0, PT, R17, 0x5, PT ;  /* 0x000000051100780c */ /* 0x000fda0003f05270 */
[----:B------:R-:W-:Y:S05]  /*0dd0*/  @P0 BRA `(.L_x_29) ;  /* 0xfffffff400300947 */ /* 0x000fea000383ffff */
[----:B------:R1:W-:Y:S01]  /*0de0*/  STG.E.64 desc[UR4][R6.64+0x8], R4 ;  /* 0x0000080406007986 */ /* 0x0003e2000c101b04 */
[----:B------:R-:W-:Y:S01]  /*0df0*/  VIADD R14, R14, 0x1 ;  /* 0x000000010e0e7836 */ /* 0x000fe20000000000 */
[----:B------:R-:W-:Y:S02]  /*0e00*/  LOP3.LUT R11, R13, 0x3, RZ, 0xc0, !PT ;  /* 0x000000030d0b7812 */ /* 0x000fe400078ec0ff */
[----:B------:R1:W-:Y:S02]  /*0e10*/  STG.E.64 desc[UR4][R6.64+0x10], R2 ;  /* 0x0000100206007986 */ /* 0x0003e4000c101b04 */
[----:B------:R-:W-:Y:S02]  /*0e20*/  ISETP.GE.U32.AND P0, PT, R14, R11, PT ;  /* 0x0000000b0e00720c */ /* 0x000fe40003f06070 */
[----:B------:R1:W-:Y:S11]  /*0e30*/  STG.E desc[UR4][R6.64+0x4], R15 ;  /* 0x0000040f06007986 */ /* 0x0003f6000c101904 */
[----:B------:R-:W-:Y:S05]  /*0e40*/  @!P0 BRA `(.L_x_30) ;  /* 0xfffffff400048947 */ /* 0x000fea000383ffff */
.L_x_27:
[----:B------:R-:W-:Y:S05]  /*0e50*/  BSYNC.RECONVERGENT B1 ;  /* 0x0000000000017941 */ /* 0x000fea0003800200 */
.L_x_26:
[C---:B------:R-:W-:Y:S01]  /*0e60*/  ISETP.GT.U32.AND P0, PT, R13.reuse, 0x3, PT ;  /* 0x000000030d00780c */ /* 0x040fe20003f04070 */
[----:B------:R-:W-:Y:S01]  /*0e70*/  VIADD R12, R12, 0x1 ;  /* 0x000000010c0c7836 */ /* 0x000fe20000000000 */
[--C-:B------:R-:W-:Y:S02]  /*0e80*/  SHF.R.U64 R13, R13, 0x2, R0.reuse ;  /* 0x000000020d0d7819 */ /* 0x100fe40000001200 */
[----:B------:R-:W-:Y:S02]  /*0e90*/  ISETP.GT.U32.AND.EX P0, PT, R0, RZ, PT, P0 ;  /* 0x000000ff0000720c */ /* 0x000fe40003f04100 */
[----:B------:R-:W-:-:S11]  /*0ea0*/  SHF.R.U32.HI R0, RZ, 0x2, R0 ;  /* 0x00000002ff007819 */ /* 0x000fd60000011600 */
[----:B------:R-:W-:Y:S05]  /*0eb0*/  @P0 BRA `(.L_x_31) ;  /* 0xfffffff000c80947 */ /* 0x000fea000383ffff */
.L_x_25:
[----:B------:R-:W-:Y:S05]  /*0ec0*/  BSYNC.RECONVERGENT B0 ;  /* 0x0000000000007941 */ /* 0x000fea0003800200 */
.L_x_24:
[----:B------:R-:W-:Y:S04]  /*0ed0*/  STG.E.64 desc[UR4][R6.64+0x18], RZ ;  /* 0x000018ff06007986 */ /* 0x000fe8000c101b04 */
[----:B------:R-:W-:Y:S04]  /*0ee0*/  STG.E desc[UR4][R6.64+0x20], RZ ;  /* 0x000020ff06007986 */ /* 0x000fe8000c101904 */
[----:B------:R-:W-:Y:S01]  /*0ef0*/  STG.E.64 desc[UR4][R6.64+0x28], RZ ;  /* 0x000028ff06007986 */ /* 0x000fe2000c101b04 */
[----:B------:R-:W-:Y:S05]  /*0f00*/  EXIT ;  /* 0x000000000000794d */ /* 0x000fea0003800000 */
.L_x_32:
        /* <DEDUP_REMOVED lines=15> */
.L_x_37:


//--------------------- .nv.global.init           --------------------------
	.section	.nv.global.init,"aw",@progbits
	.align	4
.nv.global.init:
	.type		mrg32k3aM1SubSeq,@object
	.size		mrg32k3aM1SubSeq,(mrg32k3aM2SubSeq - mrg32k3aM1SubSeq)
mrg32k3aM1SubSeq:
        /*0000*/ 	.byte	0x0b, 0xcc, 0xee, 0x04, 0x73, 0x29, 0x8b, 0x6f, 0xf6, 0x53, 0x03, 0xf6, 0x23, 0xf6, 0xea, 0xda
        /* <DEDUP_REMOVED lines=125> */
	.type		mrg32k3aM2SubSeq,@object
	.size		mrg32k3aM2SubSeq,(mrg32k3aM1 - mrg32k3aM2SubSeq)
mrg32k3aM2SubSeq:
        /* <DEDUP_REMOVED lines=126> */
	.type		mrg32k3aM1,@object
	.size		mrg32k3aM1,(mrg32k3aM1Seq - mrg32k3aM1)
mrg32k3aM1:
        /* <DEDUP_REMOVED lines=144> */
	.type		mrg32k3aM1Seq,@object
	.size		mrg32k3aM1Seq,(mrg32k3aM2 - mrg32k3aM1Seq)
mrg32k3aM1Seq:
        /* <DEDUP_REMOVED lines=144> */
	.type		mrg32k3aM2,@object
	.size		mrg32k3aM2,(mrg32k3aM2Seq - mrg32k3aM2)
mrg32k3aM2:
        /* <DEDUP_REMOVED lines=144> */
	.type		mrg32k3aM2Seq,@object
	.size		mrg32k3aM2Seq,(precalc_xorwow_matrix - mrg32k3aM2Seq)
mrg32k3aM2Seq:
        /* <DEDUP_REMOVED lines=144> */
	.type		precalc_xorwow_matrix,@object
	.size		precalc_xorwow_matrix,(precalc_xorwow_offset_matrix - precalc_xorwow_matrix)
precalc_xorwow_matrix:
        /* <DEDUP_REMOVED lines=6400> */
	.type		precalc_xorwow_offset_matrix,@object
	.size		precalc_xorwow_offset_matrix,(.L_1 - precalc_xorwow_offset_matrix)
precalc_xorwow_offset_matrix:
        /* <DEDUP_REMOVED lines=6400> */
.L_1:


//--------------------- .nv.shared.reserved.0     --------------------------
	.section	.nv.shared.reserved.0,"aw",@nobits
	.weak		__nv_reservedSMEM_offset_0_alias
	.size		__nv_reservedSMEM_offset_0_alias, 0, 64
	.other		__nv_reservedSMEM_offset_0_alias,@"STO_CUDA_RESERVED_SHARED STV_DEFAULT"
__nv_reservedSMEM_offset_0_alias:
	.zero		0
	.zero		64


//--------------------- .nv.constant0.update_weights --------------------------
	.section	.nv.constant0.update_weights,"a",@progbits
	.sectionflags	@""
	.align	4
.nv.constant0.update_weights:
	.zero		936


//--------------------- .nv.constant0.perturb_weights --------------------------
	.section	.nv.constant0.perturb_weights,"a",@progbits
	.sectionflags	@""
	.align	4
.nv.constant0.perturb_weights:
	.zero		940


//--------------------- .nv.constant0.init_rng_states --------------------------
	.section	.nv.constant0.init_rng_states,"a",@progbits
	.sectionflags	@""
	.align	4
.nv.constant0.init_rng_states:
	.zero		916


//--------------------- SYMBOLS --------------------------

	.type		.nv.reservedSmem.offset0,@object
	.size		.nv.reservedSmem.offset0,0x4
